	.headerflags	@"EF_CUDA_TEXMODE_UNIFIED EF_CUDA_64BIT_ADDRESS EF_CUDA_ACCELERATORS EF_CUDA_SM90 EF_CUDA_VIRTUAL_SM(EF_CUDA_SM90)"
	.elftype	@"ET_EXEC"


//--------------------- .nv.info                  --------------------------
	.section	.nv.info,"",@"SHT_CUDA_INFO"
	.align	4


	//----- nvinfo : EIATTR_REGCOUNT
	.align		4
        /*0000*/ 	.byte	0x04, 0x2f
        /*0002*/ 	.short	(.L_3 - .L_2)
	.align		4
.L_2:
        /*0004*/ 	.word	index@(triton_poi_fused__native_batch_norm_legit_no_training_relu_threshold_backward_24)
        /*0008*/ 	.word	0x0000003a


	//----- nvinfo : EIATTR_MIN_STACK_SIZE
	.align		4
.L_3:
        /*000c*/ 	.byte	0x04, 0x12
        /*000e*/ 	.short	(.L_5 - .L_4)
	.align		4
.L_4:
        /*0010*/ 	.word	index@(triton_poi_fused__native_batch_norm_legit_no_training_relu_threshold_backward_24)
        /*0014*/ 	.word	0x00000000


	//----- nvinfo : EIATTR_FRAME_SIZE
	.align		4
.L_5:
        /*0018*/ 	.byte	0x04, 0x11
        /*001a*/ 	.short	(.L_7 - .L_6)
	.align		4
.L_6:
        /*001c*/ 	.word	index@(triton_poi_fused__native_batch_norm_legit_no_training_relu_threshold_backward_24)
        /*0020*/ 	.word	0x00000000


	//----- nvinfo : EIATTR_MIN_STACK_SIZE
	.align		4
.L_7:
        /*0024*/ 	.byte	0x04, 0x12
        /*0026*/ 	.short	(.L_9 - .L_8)
	.align		4
.L_8:
        /*0028*/ 	.word	index@(triton_poi_fused__native_batch_norm_legit_no_training_relu_threshold_backward_24)
        /*002c*/ 	.word	0x00000000
.L_9:


//--------------------- .nv.info.triton_poi_fused__native_batch_norm_legit_no_training_relu_threshold_backward_24 --------------------------
	.section	.nv.info.triton_poi_fused__native_batch_norm_legit_no_training_relu_threshold_backward_24,"",@"SHT_CUDA_INFO"
	.sectionflags	@""
	.align	4


	//----- nvinfo : EIATTR_CUDA_API_VERSION
	.align		4
        /*0000*/ 	.byte	0x04, 0x37
        /*0002*/ 	.short	(.L_11 - .L_10)
.L_10:
        /*0004*/ 	.word	0x0000007c


	//----- nvinfo : EIATTR_KPARAM_INFO
	.align		4
.L_11:
        /*0008*/ 	.byte	0x04, 0x17
        /*000a*/ 	.short	(.L_13 - .L_12)
.L_12:
        /*000c*/ 	.word	0x00000000
        /*0010*/ 	.short	0x0008
        /*0012*/ 	.short	0x003c
        /*0014*/ 	.byte	0x00, 0xf0, 0x11, 0x00


	//----- nvinfo : EIATTR_KPARAM_INFO
	.align		4
.L_13:
        /*0018*/ 	.byte	0x04, 0x17
        /*001a*/ 	.short	(.L_15 - .L_14)
.L_14:
        /*001c*/ 	.word	0x00000000
        /*0020*/ 	.short	0x0007
        /*0022*/ 	.short	0x0038
        /*0024*/ 	.byte	0x00, 0xf0, 0x11, 0x00


	//----- nvinfo : EIATTR_KPARAM_INFO
	.align		4
.L_15:
        /*0028*/ 	.byte	0x04, 0x17
        /*002a*/ 	.short	(.L_17 - .L_16)
.L_16:
        /*002c*/ 	.word	0x00000000
        /*0030*/ 	.short	0x0006
        /*0032*/ 	.short	0x0030
        /*0034*/ 	.byte	0x00, 0xf4, 0x21, 0x00


	//----- nvinfo : EIATTR_KPARAM_INFO
	.align		4
.L_17:
        /*0038*/ 	.byte	0x04, 0x17
        /*003a*/ 	.short	(.L_19 - .L_18)
.L_18:
        /*003c*/ 	.word	0x00000000
        /*0040*/ 	.short	0x0005
        /*0042*/ 	.short	0x0028
        /*0044*/ 	.byte	0x00, 0xf4, 0x21, 0x00


	//----- nvinfo : EIATTR_KPARAM_INFO
	.align		4
.L_19:
        /*0048*/ 	.byte	0x04, 0x17
        /*004a*/ 	.short	(.L_21 - .L_20)
.L_20:
        /*004c*/ 	.word	0x00000000
        /*0050*/ 	.short	0x0004
        /*0052*/ 	.short	0x0020
        /*0054*/ 	.byte	0x00, 0xf4, 0x21, 0x00


	//----- nvinfo : EIATTR_KPARAM_INFO
	.align		4
.L_21:
        /*0058*/ 	.byte	0x04, 0x17
        /*005a*/ 	.short	(.L_23 - .L_22)
.L_22:
        /*005c*/ 	.word	0x00000000
        /*0060*/ 	.short	0x0003
        /*0062*/ 	.short	0x0018
        /*0064*/ 	.byte	0x00, 0xf4, 0x21, 0x00


	//----- nvinfo : EIATTR_KPARAM_INFO
	.align		4
.L_23:
        /*0068*/ 	.byte	0x04, 0x17
        /*006a*/ 	.short	(.L_25 - .L_24)
.L_24:
        /*006c*/ 	.word	0x00000000
        /*0070*/ 	.short	0x0002
        /*0072*/ 	.short	0x0010
        /*0074*/ 	.byte	0x00, 0xf4, 0x21, 0x00


	//----- nvinfo : EIATTR_KPARAM_INFO
	.align		4
.L_25:
        /*0078*/ 	.byte	0x04, 0x17
        /*007a*/ 	.short	(.L_27 - .L_26)
.L_26:
        /*007c*/ 	.word	0x00000000
        /*0080*/ 	.short	0x0001
        /*0082*/ 	.short	0x0008
        /*0084*/ 	.byte	0x00, 0xf4, 0x21, 0x00


	//----- nvinfo : EIATTR_KPARAM_INFO
	.align		4
.L_27:
        /*0088*/ 	.byte	0x04, 0x17
        /*008a*/ 	.short	(.L_29 - .L_28)
.L_28:
        /*008c*/ 	.word	0x00000000
        /*0090*/ 	.short	0x0000
        /*0092*/ 	.short	0x0000
        /*0094*/ 	.byte	0x00, 0xf4, 0x21, 0x00


	//----- nvinfo : EIATTR_SPARSE_MMA_MASK
	.align		4
.L_29:
        /*0098*/ 	.byte	0x03, 0x50
        /*009a*/ 	.short	0x0000


	//----- nvinfo : EIATTR_MAXREG_COUNT
	.align		4
        /*009c*/ 	.byte	0x03, 0x1b
        /*009e*/ 	.short	0x00ff


	//----- nvinfo : EIATTR_EXIT_INSTR_OFFSETS
	.align		4
        /*00a0*/ 	.byte	0x04, 0x1c
        /*00a2*/ 	.short	(.L_31 - .L_30)


	//   ....[0]....
.L_30:
        /*00a4*/ 	.word	0x00001ed0


	//   ....[1]....
        /*00a8*/ 	.word	0x00001ef0


	//----- nvinfo : EIATTR_REQNTID
	.align		4
.L_31:
        /*00ac*/ 	.byte	0x04, 0x10
        /*00ae*/ 	.short	(.L_33 - .L_32)
.L_32:
        /*00b0*/ 	.word	0x00000100
        /*00b4*/ 	.word	0x00000001
        /*00b8*/ 	.word	0x00000001


	//----- nvinfo : EIATTR_CBANK_PARAM_SIZE
	.align		4
.L_33:
        /*00bc*/ 	.byte	0x03, 0x19
        /*00be*/ 	.short	0x0040


	//----- nvinfo : EIATTR_PARAM_CBANK
	.align		4
        /*00c0*/ 	.byte	0x04, 0x0a
        /*00c2*/ 	.short	(.L_35 - .L_34)
	.align		4
.L_34:
        /*00c4*/ 	.word	index@(.nv.constant0.triton_poi_fused__native_batch_norm_legit_no_training_relu_threshold_backward_24)
        /*00c8*/ 	.short	0x0210
        /*00ca*/ 	.short	0x0040


	//----- nvinfo : EIATTR_SW_WAR
	.align		4
.L_35:
        /*00cc*/ 	.byte	0x04, 0x36
        /*00ce*/ 	.short	(.L_37 - .L_36)
.L_36:
        /*00d0*/ 	.word	0x00000008
.L_37:


//--------------------- .nv.callgraph             --------------------------
	.section	.nv.callgraph,"",@"SHT_CUDA_CALLGRAPH"
	.align	4
	.sectionentsize	8
	.align		4
        /*0000*/ 	.word	0x00000000
	.align		4
        /*0004*/ 	.word	0xffffffff
	.align		4
        /*0008*/ 	.word	0x00000000
	.align		4
        /*000c*/ 	.word	0xfffffffe
	.align		4
        /*0010*/ 	.word	0x00000000
	.align		4
        /*0014*/ 	.word	0xfffffffd
	.align		4
        /*0018*/ 	.word	0x00000000
	.align		4
        /*001c*/ 	.word	0xfffffffc


//--------------------- .nv.constant4             --------------------------
	.section	.nv.constant4,"a",@progbits
	.align	8
	.align		8
.nv.constant4:
        /*0000*/ 	.dword	_$_str
	.align		8
        /*0008*/ 	.dword	_$_str_$_2


//--------------------- .text.triton_poi_fused__native_batch_norm_legit_no_training_relu_threshold_backward_24 --------------------------
	.section	.text.triton_poi_fused__native_batch_norm_legit_no_training_relu_threshold_backward_24,"ax",@progbits
	.sectionflags	@"SHF_BARRIERS=1"
	.align	128
        .global         triton_poi_fused__native_batch_norm_legit_no_training_relu_threshold_backward_24
        .type           triton_poi_fused__native_batch_norm_legit_no_training_relu_threshold_backward_24,@function
        .size           triton_poi_fused__native_batch_norm_legit_no_training_relu_threshold_backward_24,(.L_x_1 - triton_poi_fused__native_batch_norm_legit_no_training_relu_threshold_backward_24)
        .other          triton_poi_fused__native_batch_norm_legit_no_training_relu_threshold_backward_24,@"STO_CUDA_ENTRY STV_DEFAULT"
triton_poi_fused__native_batch_norm_legit_no_training_relu_threshold_backward_24:
.text.triton_poi_fused__native_batch_norm_legit_no_training_relu_threshold_backward_24:
[----:B------:R-:W0:Y:S01]  /*0000*/  LDC R1, c[0x0][0x28] ;  /* 0x00000a00ff017b82 */ /* 0x000e220000000800 */
[----:B------:R-:W1:Y:S07]  /*0010*/  S2R R37, SR_CTAID.Y ;  /* 0x0000000000257919 */ /* 0x000e6e0000002600 */
[----:B------:R-:W2:Y:S01]  /*0020*/  LDC.64 R54, c[0x0][0x220] ;  /* 0x00008800ff367b82 */ /* 0x000ea20000000a00 */
[----:B------:R-:W-:Y:S02]  /*0030*/  CS2R R20, SRZ ;  /* 0x0000000000147805 */ /* 0x000fe4000001ff00 */
[----:B------:R-:W-:Y:S01]  /*0040*/  CS2R R22, SRZ ;  /* 0x0000000000167805 */ /* 0x000fe2000001ff00 */
[----:B------:R-:W-:-:S04]  /*0050*/  ULDC.64 UR6, c[0x0][0x208] ;  /* 0x0000820000067ab9 */ /* 0x000fc80000000a00 */
[----:B------:R-:W3:Y:S08]  /*0060*/  LDC.64 R48, c[0x0][0x218] ;  /* 0x00008600ff307b82 */ /* 0x000ef00000000a00 */
[----:B------:R-:W4:Y:S01]  /*0070*/  LDC.64 R52, c[0x0][0x210] ;  /* 0x00008400ff347b82 */ /* 0x000f220000000a00 */
[----:B------:R-:W-:Y:S02]  /*0080*/  CS2R R12, SRZ ;  /* 0x00000000000c7805 */ /* 0x000fe4000001ff00 */
[----:B------:R-:W-:-:S02]  /*0090*/  CS2R R14, SRZ ;  /* 0x00000000000e7805 */ /* 0x000fc4000001ff00 */
[----:B------:R-:W-:Y:S02]  /*00a0*/  CS2R R16, SRZ ;  /* 0x0000000000107805 */ /* 0x000fe4000001ff00 */
[----:B------:R-:W-:Y:S01]  /*00b0*/  CS2R R18, SRZ ;  /* 0x0000000000127805 */ /* 0x000fe2000001ff00 */
[----:B------:R-:W5:Y:S01]  /*00c0*/  LDC.64 R34, c[0x0][0x228] ;  /* 0x00008a00ff227b82 */ /* 0x000f620000000a00 */
[----:B-1----:R-:W-:-:S07]  /*00d0*/  IMAD.SHL.U32 R37, R37, 0x10, RZ ;  /* 0x0000001025257824 */ /* 0x002fce00078e00ff */
[----:B------:R-:W1:Y:S01]  /*00e0*/  LDC.64 R46, c[0x0][0x230] ;  /* 0x00008c00ff2e7b82 */ /* 0x000e620000000a00 */
[C---:B------:R-:W-:Y:S01]  /*00f0*/  IMAD.HI R0, R37.reuse, 0x66666667, RZ ;  /* 0x6666666725007827 */ /* 0x040fe200078e02ff */
[----:B------:R-:W-:-:S04]  /*0100*/  ISETP.GE.AND P1, PT, R37, 0xa00, PT ;  /* 0x00000a002500780c */ /* 0x000fc80003f26270 */
[----:B------:R-:W-:-:S04]  /*0110*/  SHF.R.U32.HI R3, RZ, 0x1f, R0 ;  /* 0x0000001fff037819 */ /* 0x000fc80000011600 */
[----:B------:R-:W-:-:S05]  /*0120*/  LEA.HI.SX32 R6, R0, R3, 0x18 ;  /* 0x0000000300067211 */ /* 0x000fca00078fc2ff */
[----:B------:R-:W-:-:S04]  /*0130*/  IMAD R27, R6, -0x280, R37 ;  /* 0xfffffd80061b7824 */ /* 0x000fc800078e0225 */
[----:B--2---:R-:W-:-:S05]  /*0140*/  IMAD.WIDE R4, R27, 0x4, R54 ;  /* 0x000000041b047825 */ /* 0x004fca00078e0236 */
[----:B------:R2:W5:Y:S01]  /*0150*/  @!P1 LDG.E.EL.128 R20, desc[UR6][R4.64] ;  /* 0x0000000604149981 */ /* 0x000562000c2e1d00 */
[----:B---3--:R-:W-:Y:S01]  /*0160*/  IMAD.WIDE R28, R27, 0x4, R48 ;  /* 0x000000041b1c7825 */ /* 0x008fe200078e0230 */
[----:B------:R-:W3:Y:S01]  /*0170*/  S2R R0, SR_TID.X ;  /* 0x0000000000007919 */ /* 0x000ee20000002100 */
[----:B------:R-:W3:Y:S03]  /*0180*/  S2R R3, SR_CTAID.X ;  /* 0x0000000000037919 */ /* 0x000ee60000002500 */
[----:B------:R-:W5:Y:S01]  /*0190*/  @!P1 LDG.E.EL.128 R16, desc[UR6][R28.64] ;  /* 0x000000061c109981 */ /* 0x000f62000c2e1d00 */
[----:B---3--:R-:W-:-:S04]  /*01a0*/  PRMT R2, R0, 0x6540, R3 ;  /* 0x0000654000027816 */ /* 0x008fc80000000003 */
[----:B------:R-:W-:Y:S01]  /*01b0*/  ISETP.GE.AND P0, PT, R2, 0x100, PT ;  /* 0x000001000200780c */ /* 0x000fe20003f06270 */
[----:B------:R-:W-:-:S03]  /*01c0*/  IMAD R32, R6, 0x100, R2 ;  /* 0x0000010006207824 */ /* 0x000fc600078e0202 */
[----:B------:R-:W-:Y:S01]  /*01d0*/  ISETP.LT.AND P0, PT, R37, 0xa00, !P0 ;  /* 0x00000a002500780c */ /* 0x000fe20004701270 */
[----:B------:R-:W-:-:S04]  /*01e0*/  IMAD R32, R32, 0x280, RZ ;  /* 0x0000028020207824 */ /* 0x000fc800078e02ff */
[----:B------:R-:W-:-:S04]  /*01f0*/  IMAD.IADD R36, R27, 0x1, R32 ;  /* 0x000000011b247824 */ /* 0x000fc800078e0220 */
[----:B----4-:R-:W-:-:S05]  /*0200*/  IMAD.WIDE R24, R36, 0x4, R52 ;  /* 0x0000000424187825 */ /* 0x010fca00078e0234 */
[----:B------:R5:W3:Y:S01]  /*0210*/  @P0 LDG.E.EL.128 R12, desc[UR6][R24.64] ;  /* 0x00000006180c0981 */ /* 0x000ae2000c2e1d00 */
[----:B--2---:R-:W-:Y:S02]  /*0220*/  CS2R R4, SRZ ;  /* 0x0000000000047805 */ /* 0x004fe4000001ff00 */
[----:B------:R-:W-:Y:S02]  /*0230*/  CS2R R6, SRZ ;  /* 0x0000000000067805 */ /* 0x000fe4000001ff00 */
[----:B------:R-:W-:Y:S02]  /*0240*/  CS2R R8, SRZ ;  /* 0x0000000000087805 */ /* 0x000fe4000001ff00 */
[----:B------:R-:W-:Y:S01]  /*0250*/  CS2R R10, SRZ ;  /* 0x00000000000a7805 */ /* 0x000fe2000001ff00 */
[----:B-----5:R-:W-:-:S04]  /*0260*/  IMAD.WIDE R24, R27, 0x4, R34 ;  /* 0x000000041b187825 */ /* 0x020fc800078e0222 */
[----:B-1----:R-:W-:Y:S01]  /*0270*/  IMAD.WIDE R26, R27, 0x4, R46 ;  /* 0x000000041b1a7825 */ /* 0x002fe200078e022e */
[----:B------:R1:W2:Y:S04]  /*0280*/  @!P1 LDG.E.EL.128 R4, desc[UR6][R24.64] ;  /* 0x0000000618049981 */ /* 0x0002a8000c2e1d00 */
[----:B------:R4:W2:Y:S01]  /*0290*/  @!P1 LDG.E.EL.128 R8, desc[UR6][R26.64] ;  /* 0x000000061a089981 */ /* 0x0008a2000c2e1d00 */
[----:B------:R-:W-:Y:S02]  /*02a0*/  IMAD.MOV.U32 R2, RZ, RZ, 0x3e800000 ;  /* 0x3e800000ff027424 */ /* 0x000fe400078e00ff */
[----:B------:R-:W-:Y:S02]  /*02b0*/  VIADD R33, R37, 0x4 ;  /* 0x0000000425217836 */ /* 0x000fe40000000000 */
[----:B------:R-:W-:-:S06]  /*02c0*/  FADD R28, R20, 9.9999997473787516356e-06 ;  /* 0x3727c5ac141c7421 */ /* 0x000fcc0000000000 */
[----:B------:R-:W5:Y:S01]  /*02d0*/  MUFU.SQRT R28, R28 ;  /* 0x0000001c001c7308 */ /* 0x000f620000002000 */
[----:B------:R-:W-:Y:S01]  /*02e0*/  FADD R23, R23, 9.9999997473787516356e-06 ;  /* 0x3727c5ac17177421 */ /* 0x000fe20000000000 */
[----:B------:R-:W-:-:S06]  /*02f0*/  FADD R21, R21, 9.9999997473787516356e-06 ;  /* 0x3727c5ac15157421 */ /* 0x000fcc0000000000 */
[----:B------:R-:W1:Y:S01]  /*0300*/  MUFU.SQRT R20, R23 ;  /* 0x0000001700147308 */ /* 0x000e620000002000 */
[----:B------:R-:W-:-:S07]  /*0310*/  FADD R30, R22, 9.9999997473787516356e-06 ;  /* 0x3727c5ac161e7421 */ /* 0x000fce0000000000 */
[----:B------:R4:W4:Y:S01]  /*0320*/  MUFU.SQRT R29, R21 ;  /* 0x00000015001d7308 */ /* 0x0009220000002000 */
[C---:B-----5:R-:W-:Y:S02]  /*0330*/  FSETP.GT.AND P3, PT, R28.reuse, 8.50705917302346158658e+37, PT ;  /* 0x7e8000001c00780b */ /* 0x060fe40003f64000 */
[----:B------:R-:W-:-:S05]  /*0340*/  FSETP.GEU.AND P6, PT, R28, 1.175494350822287508e-38, PT ;  /* 0x008000001c00780b */ /* 0x000fca0003fce000 */
[----:B-1----:R-:W1:Y:S01]  /*0350*/  MUFU.SQRT R25, R30 ;  /* 0x0000001e00197308 */ /* 0x002e620000002000 */
[----:B0-----:R-:W-:Y:S02]  /*0360*/  FSETP.GT.AND P2, PT, R20, 8.50705917302346158658e+37, PT ;  /* 0x7e8000001400780b */ /* 0x001fe40003f44000 */
[----:B----4-:R-:W-:Y:S01]  /*0370*/  FSEL R21, R2, 1, P3 ;  /* 0x3f80000002157808 */ /* 0x010fe20001800000 */
[----:B------:R-:W-:-:S04]  /*0380*/  IMAD.HI R22, R33, 0x66666667, RZ ;  /* 0x6666666721167827 */ /* 0x000fc800078e02ff */
[----:B------:R-:W-:Y:S01]  /*0390*/  @P3 FMUL R28, R28, 0.25 ;  /* 0x3e8000001c1c3820 */ /* 0x000fe20000400000 */
[C---:B------:R-:W-:Y:S02]  /*03a0*/  FSETP.GT.AND P5, PT, R29.reuse, 8.50705917302346158658e+37, PT ;  /* 0x7e8000001d00780b */ /* 0x040fe40003fa4000 */
[----:B------:R-:W-:Y:S02]  /*03b0*/  FSETP.GEU.AND P3, PT, R20, 1.175494350822287508e-38, PT ;  /* 0x008000001400780b */ /* 0x000fe40003f6e000 */
[----:B------:R-:W-:Y:S01]  /*03c0*/  FSETP.GEU.AND P4, PT, R29, 1.175494350822287508e-38, PT ;  /* 0x008000001d00780b */ /* 0x000fe20003f8e000 */
[----:B------:R-:W-:Y:S01]  /*03d0*/  @!P6 FMUL R28, R28, 16777216 ;  /* 0x4b8000001c1ce820 */ /* 0x000fe20000400000 */
[----:B------:R-:W-:Y:S01]  /*03e0*/  SHF.R.U32.HI R23, RZ, 0x1f, R22 ;  /* 0x0000001fff177819 */ /* 0x000fe20000011616 */
[----:B------:R-:W-:Y:S01]  /*03f0*/  @!P6 FMUL R21, R21, 16777216 ;  /* 0x4b8000001515e820 */ /* 0x000fe20000400000 */
[----:B-1----:R-:W-:Y:S01]  /*0400*/  FSETP.GT.AND P6, PT, R25, 8.50705917302346158658e+37, PT ;  /* 0x7e8000001900780b */ /* 0x002fe20003fc4000 */
[----:B------:R-:W-:Y:S01]  /*0410*/  @P2 FMUL R20, R20, 0.25 ;  /* 0x3e80000014142820 */ /* 0x000fe20000400000 */
[----:B------:R-:W-:-:S02]  /*0420*/  LEA.HI.SX32 R26, R22, R23, 0x18 ;  /* 0x00000017161a7211 */ /* 0x000fc400078fc2ff */
[----:B------:R-:W-:Y:S01]  /*0430*/  FSEL R23, R2, 1, P5 ;  /* 0x3f80000002177808 */ /* 0x000fe20002800000 */
[----:B------:R-:W-:Y:S01]  /*0440*/  @P5 FMUL R29, R29, 0.25 ;  /* 0x3e8000001d1d5820 */ /* 0x000fe20000400000 */
[----:B------:R-:W-:Y:S01]  /*0450*/  FSETP.GEU.AND P5, PT, R25, 1.175494350822287508e-38, PT ;  /* 0x008000001900780b */ /* 0x000fe20003fae000 */
[----:B------:R-:W-:Y:S02]  /*0460*/  @!P3 FMUL R20, R20, 16777216 ;  /* 0x4b8000001414b820 */ /* 0x000fe40000400000 */
[----:B------:R-:W-:Y:S01]  /*0470*/  @!P4 FMUL R29, R29, 16777216 ;  /* 0x4b8000001d1dc820 */ /* 0x000fe20000400000 */
[----:B------:R-:W0:Y:S03]  /*0480*/  MUFU.RCP R24, R28 ;  /* 0x0000001c00187308 */ /* 0x000e260000001000 */
[----:B------:R-:W-:-:S05]  /*0490*/  @P6 FMUL R25, R25, 0.25 ;  /* 0x3e80000019196820 */ /* 0x000fca0000400000 */
[----:B------:R-:W1:Y:S01]  /*04a0*/  MUFU.RCP R22, R29 ;  /* 0x0000001d00167308 */ /* 0x000e620000001000 */
[----:B------:R-:W-:Y:S01]  /*04b0*/  FSEL R27, R2, 1, P2 ;  /* 0x3f800000021b7808 */ /* 0x000fe20001000000 */
[----:B------:R-:W-:-:S06]  /*04c0*/  @!P5 FMUL R25, R25, 16777216 ;  /* 0x4b8000001919d820 */ /* 0x000fcc0000400000 */
[----:B------:R-:W4:Y:S01]  /*04d0*/  MUFU.RCP R20, R20 ;  /* 0x0000001400147308 */ /* 0x000f220000001000 */
[----:B------:R-:W-:Y:S02]  /*04e0*/  IMAD R33, R26, -0x280, R33 ;  /* 0xfffffd801a217824 */ /* 0x000fe400078e0221 */
[----:B------:R-:W-:Y:S01]  /*04f0*/  @!P4 FMUL R23, R23, 16777216 ;  /* 0x4b8000001717c820 */ /* 0x000fe20000400000 */
[----:B------:R-:W-:Y:S01]  /*0500*/  @!P3 FMUL R27, R27, 16777216 ;  /* 0x4b8000001b1bb820 */ /* 0x000fe20000400000 */
[----:B---3--:R-:W-:Y:S01]  /*0510*/  FADD R40, -R17, R13 ;  /* 0x0000000d11287221 */ /* 0x008fe20000000100 */
[----:B------:R-:W-:Y:S02]  /*0520*/  IMAD.IADD R17, R33, 0x1, R32 ;  /* 0x0000000121117824 */ /* 0x000fe400078e0220 */
[----:B------:R-:W3:Y:S01]  /*0530*/  MUFU.RCP R39, R25 ;  /* 0x0000001900277308 */ /* 0x000ee20000001000 */
[----:B------:R-:W-:Y:S01]  /*0540*/  FADD R19, -R19, R15 ;  /* 0x0000000f13137221 */ /* 0x000fe20000000100 */
[----:B------:R-:W-:Y:S01]  /*0550*/  FADD R18, -R18, R14 ;  /* 0x0000000e12127221 */ /* 0x000fe20000000100 */
[----:B------:R-:W-:Y:S01]  /*0560*/  FADD R41, -R16, R12 ;  /* 0x0000000c10297221 */ /* 0x000fe20000000100 */
[----:B0-----:R-:W-:Y:S01]  /*0570*/  FMUL R14, R24, R21 ;  /* 0x00000015180e7220 */ /* 0x001fe20000400000 */
[----:B-1----:R-:W-:Y:S01]  /*0580*/  FMUL R15, R22, R23 ;  /* 0x00000017160f7220 */ /* 0x002fe20000400000 */
[----:B------:R-:W-:Y:S01]  /*0590*/  FSEL R12, R2, 1, P6 ;  /* 0x3f800000020c7808 */ /* 0x000fe20003000000 */
[----:B----4-:R-:W-:Y:S01]  /*05a0*/  FMUL R38, R20, R27 ;  /* 0x0000001b14267220 */ /* 0x010fe20000400000 */
[----:B------:R-:W-:-:S02]  /*05b0*/  CS2R R20, SRZ ;  /* 0x0000000000147805 */ /* 0x000fc4000001ff00 */
[----:B------:R-:W-:Y:S01]  /*05c0*/  CS2R R22, SRZ ;  /* 0x0000000000167805 */ /* 0x000fe2000001ff00 */
[----:B------:R-:W-:-:S04]  /*05d0*/  IMAD.WIDE R16, R17, 0x4, R52 ;  /* 0x0000000411107825 */ /* 0x000fc800078e0234 */
[----:B------:R-:W-:Y:S01]  /*05e0*/  @!P5 FMUL R12, R12, 16777216 ;  /* 0x4b8000000c0cd820 */ /* 0x000fe20000400000 */
[----:B------:R-:W-:Y:S02]  /*05f0*/  CS2R R28, SRZ ;  /* 0x00000000001c7805 */ /* 0x000fe4000001ff00 */
[----:B------:R-:W-:Y:S01]  /*0600*/  CS2R R30, SRZ ;  /* 0x00000000001e7805 */ /* 0x000fe2000001ff00 */
[----:B------:R0:W4:Y:S01]  /*0610*/  @P0 LDG.E.EL.128 R20, desc[UR6][R16.64] ;  /* 0x0000000610140981 */ /* 0x000122000c2e1d00 */
[----:B---3--:R-:W-:Y:S01]  /*0620*/  FMUL R39, R39, R12 ;  /* 0x0000000c27277220 */ /* 0x008fe20000400000 */
[----:B------:R-:W-:Y:S02]  /*0630*/  CS2R R24, SRZ ;  /* 0x0000000000187805 */ /* 0x000fe4000001ff00 */
[----:B------:R-:W-:Y:S01]  /*0640*/  CS2R R26, SRZ ;  /* 0x00000000001a7805 */ /* 0x000fe2000001ff00 */
[----:B------:R-:W-:-:S05]  /*0650*/  IMAD.WIDE R12, R33, 0x4, R48 ;  /* 0x00000004210c7825 */ /* 0x000fca00078e0230 */
[----:B------:R1:W4:Y:S01]  /*0660*/  @!P1 LDG.E.EL.128 R24, desc[UR6][R12.64] ;  /* 0x000000060c189981 */ /* 0x000322000c2e1d00 */
[----:B0-----:R-:W-:-:S05]  /*0670*/  IMAD.WIDE R16, R33, 0x4, R54 ;  /* 0x0000000421107825 */ /* 0x001fca00078e0236 */
[----:B------:R0:W3:Y:S01]  /*0680*/  @!P1 LDG.E.EL.128 R28, desc[UR6][R16.64] ;  /* 0x00000006101c9981 */ /* 0x0000e2000c2e1d00 */
[----:B------:R-:W-:Y:S01]  /*0690*/  FMUL R38, R38, R19 ;  /* 0x0000001326267220 */ /* 0x000fe20000400000 */
[----:B------:R-:W-:Y:S01]  /*06a0*/  FMUL R39, R39, R18 ;  /* 0x0000001227277220 */ /* 0x000fe20000400000 */
[----:B------:R-:W-:Y:S01]  /*06b0*/  FMUL R40, R15, R40 ;  /* 0x000000280f287220 */ /* 0x000fe20000400000 */
[----:B------:R-:W-:Y:S01]  /*06c0*/  FMUL R41, R14, R41 ;  /* 0x000000290e297220 */ /* 0x000fe20000400000 */
[----:B--2---:R-:W-:Y:S01]  /*06d0*/  FFMA R38, R38, R7, R11 ;  /* 0x0000000726267223 */ /* 0x004fe2000000000b */
[----:B------:R-:W-:Y:S01]  /*06e0*/  FFMA R39, R39, R6, R10 ;  /* 0x0000000627277223 */ /* 0x000fe2000000000a */
[----:B-1----:R-:W-:Y:S02]  /*06f0*/  CS2R R12, SRZ ;  /* 0x00000000000c7805 */ /* 0x002fe4000001ff00 */
[----:B------:R-:W-:Y:S02]  /*0700*/  CS2R R14, SRZ ;  /* 0x00000000000e7805 */ /* 0x000fe4000001ff00 */
[----:B------:R-:W-:-:S02]  /*0710*/  CS2R R18, SRZ ;  /* 0x0000000000127805 */ /* 0x000fc4000001ff00 */
[----:B0-----:R-:W-:Y:S01]  /*0720*/  CS2R R16, SRZ ;  /* 0x0000000000107805 */ /* 0x001fe2000001ff00 */
[----:B------:R-:W-:-:S04]  /*0730*/  IMAD.WIDE R6, R33, 0x4, R34 ;  /* 0x0000000421067825 */ /* 0x000fc800078e0222 */
[----:B------:R-:W-:Y:S01]  /*0740*/  IMAD.WIDE R10, R33, 0x4, R46 ;  /* 0x00000004210a7825 */ /* 0x000fe200078e022e */
[----:B------:R0:W2:Y:S04]  /*0750*/  @!P1 LDG.E.EL.128 R12, desc[UR6][R6.64] ;  /* 0x00000006060c9981 */ /* 0x0000a8000c2e1d00 */
[----:B------:R1:W2:Y:S01]  /*0760*/  @!P1 LDG.E.EL.128 R16, desc[UR6][R10.64] ;  /* 0x000000060a109981 */ /* 0x0002a2000c2e1d00 */
[----:B------:R-:W-:Y:S01]  /*0770*/  FFMA R40, R40, R5, R9 ;  /* 0x0000000528287223 */ /* 0x000fe20000000009 */
[----:B------:R-:W-:Y:S01]  /*0780*/  FFMA R41, R41, R4, R8 ;  /* 0x0000000429297223 */ /* 0x000fe20000000008 */
[----:B----4-:R-:W-:Y:S01]  /*0790*/  FADD R22, -R26, R22 ;  /* 0x000000161a167221 */ /* 0x010fe20000000100 */
[----:B---3--:R-:W-:-:S04]  /*07a0*/  FADD R29, R29, 9.9999997473787516356e-06 ;  /* 0x3727c5ac1d1d7421 */ /* 0x008fc80000000000 */
[----:B------:R-:W3:Y:S01]  /*07b0*/  MUFU.SQRT R26, R29 ;  /* 0x0000001d001a7308 */ /* 0x000ee20000002000 */
[----:B------:R-:W-:Y:S01]  /*07c0*/  FADD R31, R31, 9.9999997473787516356e-06 ;  /* 0x3727c5ac1f1f7421 */ /* 0x000fe20000000000 */
[----:B------:R-:W-:-:S06]  /*07d0*/  FADD R30, R30, 9.9999997473787516356e-06 ;  /* 0x3727c5ac1e1e7421 */ /* 0x000fcc0000000000 */
[----:B------:R-:W4:Y:S01]  /*07e0*/  MUFU.SQRT R9, R31 ;  /* 0x0000001f00097308 */ /* 0x000f220000002000 */
[----:B---3--:R-:W-:-:S07]  /*07f0*/  FSETP.GT.AND P6, PT, R26, 8.50705917302346158658e+37, PT ;  /* 0x7e8000001a00780b */ /* 0x008fce0003fc4000 */
[----:B------:R-:W3:Y:S01]  /*0800*/  MUFU.SQRT R30, R30 ;  /* 0x0000001e001e7308 */ /* 0x000ee20000002000 */
[----:B------:R-:W-:Y:S02]  /*0810*/  FSETP.GEU.AND P5, PT, R26, 1.175494350822287508e-38, PT ;  /* 0x008000001a00780b */ /* 0x000fe40003fae000 */
[----:B0-----:R-:W-:Y:S02]  /*0820*/  FSEL R7, R2, 1, P6 ;  /* 0x3f80000002077808 */ /* 0x001fe40003000000 */
[C---:B----4-:R-:W-:Y:S01]  /*0830*/  FSETP.GT.AND P2, PT, R9.reuse, 8.50705917302346158658e+37, PT ;  /* 0x7e8000000900780b */ /* 0x050fe20003f44000 */
[----:B------:R-:W-:Y:S01]  /*0840*/  @P6 FMUL R26, R26, 0.25 ;  /* 0x3e8000001a1a6820 */ /* 0x000fe20000400000 */
[----:B------:R-:W-:-:S07]  /*0850*/  FSETP.GEU.AND P6, PT, R9, 1.175494350822287508e-38, PT ;  /* 0x008000000900780b */ /* 0x000fce0003fce000 */
[----:B------:R-:W-:Y:S01]  /*0860*/  @!P5 FMUL R26, R26, 16777216 ;  /* 0x4b8000001a1ad820 */ /* 0x000fe20000400000 */
[----:B---3--:R-:W-:Y:S01]  /*0870*/  FSETP.GT.AND P4, PT, R30, 8.50705917302346158658e+37, PT ;  /* 0x7e8000001e00780b */ /* 0x008fe20003f84000 */
[----:B------:R-:W-:Y:S02]  /*0880*/  FADD R28, R28, 9.9999997473787516356e-06 ;  /* 0x3727c5ac1c1c7421 */ /* 0x000fe40000000000 */
[----:B------:R-:W0:Y:S01]  /*0890*/  MUFU.RCP R6, R26 ;  /* 0x0000001a00067308 */ /* 0x000e220000001000 */
[----:B------:R-:W-:Y:S01]  /*08a0*/  FSETP.GEU.AND P3, PT, R30, 1.175494350822287508e-38, PT ;  /* 0x008000001e00780b */ /* 0x000fe20003f6e000 */
[----:B------:R-:W-:Y:S01]  /*08b0*/  FADD R5, -R25, R21 ;  /* 0x0000001519057221 */ /* 0x000fe20000000100 */
[----:B------:R-:W-:-:S05]  /*08c0*/  @P2 FMUL R9, R9, 0.25 ;  /* 0x3e80000009092820 */ /* 0x000fca0000400000 */
[----:B------:R-:W3:Y:S01]  /*08d0*/  MUFU.SQRT R25, R28 ;  /* 0x0000001c00197308 */ /* 0x000ee20000002000 */
[----:B------:R-:W-:Y:S01]  /*08e0*/  @!P6 FMUL R9, R9, 16777216 ;  /* 0x4b8000000909e820 */ /* 0x000fe20000400000 */
[----:B------:R-:W-:Y:S01]  /*08f0*/  @P4 FMUL R30, R30, 0.25 ;  /* 0x3e8000001e1e4820 */ /* 0x000fe20000400000 */
[----:B------:R-:W-:Y:S01]  /*0900*/  @!P5 FMUL R7, R7, 16777216 ;  /* 0x4b8000000707d820 */ /* 0x000fe20000400000 */
[----:B-1----:R-:W-:Y:S02]  /*0910*/  FSEL R10, R2, 1, P2 ;  /* 0x3f800000020a7808 */ /* 0x002fe40001000000 */
[----:B------:R-:W-:Y:S01]  /*0920*/  @!P3 FMUL R30, R30, 16777216 ;  /* 0x4b8000001e1eb820 */ /* 0x000fe20000400000 */
[----:B0-----:R-:W-:Y:S01]  /*0930*/  FMUL R6, R6, R7 ;  /* 0x0000000706067220 */ /* 0x001fe20000400000 */
[----:B------:R-:W0:Y:S01]  /*0940*/  MUFU.RCP R9, R9 ;  /* 0x0000000900097308 */ /* 0x000e220000001000 */
[----:B------:R-:W-:Y:S02]  /*0950*/  FSEL R7, R2, 1, P4 ;  /* 0x3f80000002077808 */ /* 0x000fe40002000000 */
[----:B---3--:R-:W-:-:S05]  /*0960*/  FSETP.GT.AND P2, PT, R25, 8.50705917302346158658e+37, PT ;  /* 0x7e8000001900780b */ /* 0x008fca0003f44000 */
[----:B------:R-:W1:Y:S01]  /*0970*/  MUFU.RCP R30, R30 ;  /* 0x0000001e001e7308 */ /* 0x000e620000001000 */
[----:B------:R-:W-:Y:S01]  /*0980*/  @!P3 FMUL R7, R7, 16777216 ;  /* 0x4b8000000707b820 */ /* 0x000fe20000400000 */
[----:B------:R-:W-:Y:S01]  /*0990*/  FSETP.GEU.AND P3, PT, R25, 1.175494350822287508e-38, PT ;  /* 0x008000001900780b */ /* 0x000fe20003f6e000 */
[----:B------:R-:W-:Y:S01]  /*09a0*/  @!P6 FMUL R10, R10, 16777216 ;  /* 0x4b8000000a0ae820 */ /* 0x000fe20000400000 */
[----:B------:R-:W-:-:S03]  /*09b0*/  FADD R23, -R27, R23 ;  /* 0x000000171b177221 */ /* 0x000fc60000000100 */
[----:B0-----:R-:W-:Y:S01]  /*09c0*/  FMUL R26, R9, R10 ;  /* 0x0000000a091a7220 */ /* 0x001fe20000400000 */
[----:B------:R-:W-:Y:S02]  /*09d0*/  VIADD R21, R37, 0x8 ;  /* 0x0000000825157836 */ /* 0x000fe40000000000 */
[----:B------:R-:W-:Y:S01]  /*09e0*/  @P2 FMUL R25, R25, 0.25 ;  /* 0x3e80000019192820 */ /* 0x000fe20000400000 */
[----:B------:R-:W-:Y:S01]  /*09f0*/  FMUL R26, R26, R23 ;  /* 0x000000171a1a7220 */ /* 0x000fe20000400000 */
[----:B------:R-:W-:-:S04]  /*0a00*/  IMAD.HI R10, R21, 0x66666667, RZ ;  /* 0x66666667150a7827 */ /* 0x000fc800078e02ff */
[----:B-1----:R-:W-:Y:S01]  /*0a10*/  FMUL R7, R30, R7 ;  /* 0x000000071e077220 */ /* 0x002fe20000400000 */
[----:B------:R-:W-:Y:S01]  /*0a20*/  @!P3 FMUL R25, R25, 16777216 ;  /* 0x4b8000001919b820 */ /* 0x000fe20000400000 */
[----:B--2---:R-:W-:Y:S02]  /*0a30*/  FFMA R42, R26, R15, R19 ;  /* 0x0000000f1a2a7223 */ /* 0x004fe40000000013 */
[----:B------:R-:W-:Y:S01]  /*0a40*/  FMUL R43, R7, R22 ;  /* 0x00000016072b7220 */ /* 0x000fe20000400000 */
[----:B------:R0:W1:Y:S01]  /*0a50*/  MUFU.RCP R15, R25 ;  /* 0x00000019000f7308 */ /* 0x0000620000001000 */
[----:B------:R-:W-:Y:S02]  /*0a60*/  SHF.R.U32.HI R11, RZ, 0x1f, R10 ;  /* 0x0000001fff0b7819 */ /* 0x000fe4000001160a */
[----:B------:R-:W-:Y:S01]  /*0a70*/  FFMA R43, R43, R14, R18 ;  /* 0x0000000e2b2b7223 */ /* 0x000fe20000000012 */
[----:B------:R-:W-:Y:S02]  /*0a80*/  FSEL R14, R2, 1, P2 ;  /* 0x3f800000020e7808 */ /* 0x000fe40001000000 */
[----:B------:R-:W-:Y:S01]  /*0a90*/  LEA.HI.SX32 R10, R10, R11, 0x18 ;  /* 0x0000000b0a0a7211 */ /* 0x000fe200078fc2ff */
[----:B------:R-:W-:-:S02]  /*0aa0*/  FMUL R44, R6, R5 ;  /* 0x00000005062c7220 */ /* 0x000fc40000400000 */
[----:B------:R-:W-:Y:S02]  /*0ab0*/  @!P3 FMUL R14, R14, 16777216 ;  /* 0x4b8000000e0eb820 */ /* 0x000fe40000400000 */
[----:B------:R-:W-:Y:S02]  /*0ac0*/  IMAD R21, R10, -0x280, R21 ;  /* 0xfffffd800a157824 */ /* 0x000fe400078e0215 */
[----:B------:R-:W-:Y:S01]  /*0ad0*/  FFMA R44, R44, R13, R17 ;  /* 0x0000000d2c2c7223 */ /* 0x000fe20000000011 */
[----:B------:R-:W-:Y:S01]  /*0ae0*/  FADD R20, -R24, R20 ;  /* 0x0000001418147221 */ /* 0x000fe20000000100 */
[----:B0-----:R-:W-:Y:S01]  /*0af0*/  CS2R R24, SRZ ;  /* 0x0000000000187805 */ /* 0x001fe2000001ff00 */
[----:B-1----:R-:W-:Y:S01]  /*0b00*/  FMUL R13, R15, R14 ;  /* 0x0000000e0f0d7220 */ /* 0x002fe20000400000 */
[----:B------:R-:W-:Y:S01]  /*0b10*/  CS2R R26, SRZ ;  /* 0x00000000001a7805 */ /* 0x000fe2000001ff00 */
[----:B------:R-:W-:-:S05]  /*0b20*/  IMAD.WIDE R14, R21, 0x4, R54 ;  /* 0x00000004150e7825 */ /* 0x000fca00078e0236 */
[----:B------:R0:W2:Y:S01]  /*0b30*/  @!P1 LDG.E.EL.128 R24, desc[UR6][R14.64] ;  /* 0x000000060e189981 */ /* 0x0000a2000c2e1d00 */
[----:B------:R-:W-:Y:S01]  /*0b40*/  IMAD.IADD R23, R21, 0x1, R32 ;  /* 0x0000000115177824 */ /* 0x000fe200078e0220 */
[----:B------:R-:W-:Y:S02]  /*0b50*/  CS2R R4, SRZ ;  /* 0x0000000000047805 */ /* 0x000fe4000001ff00 */
[----:B------:R-:W-:Y:S02]  /*0b60*/  CS2R R6, SRZ ;  /* 0x0000000000067805 */ /* 0x000fe4000001ff00 */
[----:B------:R-:W-:Y:S02]  /*0b70*/  CS2R R8, SRZ ;  /* 0x0000000000087805 */ /* 0x000fe4000001ff00 */
[----:B------:R-:W-:Y:S01]  /*0b80*/  CS2R R10, SRZ ;  /* 0x00000000000a7805 */ /* 0x000fe2000001ff00 */
[----:B------:R-:W-:-:S04]  /*0b90*/  IMAD.WIDE R22, R23, 0x4, R52 ;  /* 0x0000000417167825 */ /* 0x000fc800078e0234 */
[----:B------:R-:W-:Y:S01]  /*0ba0*/  IMAD.WIDE R18, R21, 0x4, R48 ;  /* 0x0000000415127825 */ /* 0x000fe200078e0230 */
[----:B------:R-:W3:Y:S04]  /*0bb0*/  @P0 LDG.E.EL.128 R4, desc[UR6][R22.64] ;  /* 0x0000000616040981 */ /* 0x000ee8000c2e1d00 */
[----:B------:R1:W3:Y:S01]  /*0bc0*/  @!P1 LDG.E.EL.128 R8, desc[UR6][R18.64] ;  /* 0x0000000612089981 */ /* 0x0002e2000c2e1d00 */
[----:B------:R-:W-:-:S04]  /*0bd0*/  FMUL R13, R13, R20 ;  /* 0x000000140d0d7220 */ /* 0x000fc80000400000 */
[----:B------:R-:W-:Y:S01]  /*0be0*/  FFMA R45, R13, R12, R16 ;  /* 0x0000000c0d2d7223 */ /* 0x000fe20000000010 */
[----:B------:R-:W-:-:S04]  /*0bf0*/  VIADD R51, R37, 0xc ;  /* 0x0000000c25337836 */ /* 0x000fc80000000000 */
[----:B0-----:R-:W-:-:S05]  /*0c00*/  IMAD.HI R14, R51, 0x66666667, RZ ;  /* 0x66666667330e7827 */ /* 0x001fca00078e02ff */
[----:B------:R-:W-:-:S04]  /*0c10*/  SHF.R.U32.HI R15, RZ, 0x1f, R14 ;  /* 0x0000001fff0f7819 */ /* 0x000fc8000001160e */
[----:B------:R-:W-:-:S05]  /*0c20*/  LEA.HI.SX32 R14, R14, R15, 0x18 ;  /* 0x0000000f0e0e7211 */ /* 0x000fca00078fc2ff */
[----:B------:R-:W-:Y:S01]  /*0c30*/  IMAD R51, R14, -0x280, R51 ;  /* 0xfffffd800e337824 */ /* 0x000fe200078e0233 */
[----:B-1----:R-:W-:Y:S01]  /*0c40*/  CS2R R18, SRZ ;  /* 0x0000000000127805 */ /* 0x002fe2000001ff00 */
[----:B--2---:R-:W-:-:S04]  /*0c50*/  FADD R25, R25, 9.9999997473787516356e-06 ;  /* 0x3727c5ac19197421 */ /* 0x004fc80000000000 */
[----:B------:R-:W0:Y:S01]  /*0c60*/  MUFU.SQRT R23, R25 ;  /* 0x0000001900177308 */ /* 0x000e220000002000 */
[----:B------:R-:W-:Y:S01]  /*0c70*/  FADD R26, R26, 9.9999997473787516356e-06 ;  /* 0x3727c5ac1a1a7421 */ /* 0x000fe20000000000 */
[----:B------:R-:W-:-:S06]  /*0c80*/  FADD R27, R27, 9.9999997473787516356e-06 ;  /* 0x3727c5ac1b1b7421 */ /* 0x000fcc0000000000 */
[----:B------:R-:W1:Y:S08]  /*0c90*/  MUFU.SQRT R22, R26 ;  /* 0x0000001a00167308 */ /* 0x000e700000002000 */
[----:B------:R-:W2:Y:S01]  /*0ca0*/  MUFU.SQRT R17, R27 ;  /* 0x0000001b00117308 */ /* 0x000ea20000002000 */
[C---:B0-----:R-:W-:Y:S02]  /*0cb0*/  FSETP.GT.AND P6, PT, R23.reuse, 8.50705917302346158658e+37, PT ;  /* 0x7e8000001700780b */ /* 0x041fe40003fc4000 */
[----:B------:R-:W-:-:S02]  /*0cc0*/  FSETP.GEU.AND P2, PT, R23, 1.175494350822287508e-38, PT ;  /* 0x008000001700780b */ /* 0x000fc40003f4e000 */
[C---:B-1----:R-:W-:Y:S02]  /*0cd0*/  FSETP.GT.AND P5, PT, R22.reuse, 8.50705917302346158658e+37, PT ;  /* 0x7e8000001600780b */ /* 0x042fe40003fa4000 */
[----:B------:R-:W-:Y:S02]  /*0ce0*/  FSETP.GEU.AND P3, PT, R22, 1.175494350822287508e-38, PT ;  /* 0x008000001600780b */ /* 0x000fe40003f6e000 */
[----:B------:R-:W-:Y:S02]  /*0cf0*/  FSEL R12, R2, 1, P6 ;  /* 0x3f800000020c7808 */ /* 0x000fe40003000000 */
[----:B--2---:R-:W-:-:S03]  /*0d00*/  FSETP.GT.AND P4, PT, R17, 8.50705917302346158658e+37, PT ;  /* 0x7e8000001100780b */ /* 0x004fc60003f84000 */
[----:B------:R-:W-:Y:S01]  /*0d10*/  @P6 FMUL R23, R23, 0.25 ;  /* 0x3e80000017176820 */ /* 0x000fe20000400000 */
[----:B------:R-:W-:-:S03]  /*0d20*/  FSETP.GEU.AND P6, PT, R17, 1.175494350822287508e-38, PT ;  /* 0x008000001100780b */ /* 0x000fc60003fce000 */
[----:B------:R-:W-:-:S04]  /*0d30*/  @P5 FMUL R22, R22, 0.25 ;  /* 0x3e80000016165820 */ /* 0x000fc80000400000 */
[----:B------:R-:W-:Y:S02]  /*0d40*/  @!P3 FMUL R22, R22, 16777216 ;  /* 0x4b8000001616b820 */ /* 0x000fe40000400000 */
[----:B------:R-:W-:-:S04]  /*0d50*/  @P4 FMUL R17, R17, 0.25 ;  /* 0x3e80000011114820 */ /* 0x000fc80000400000 */
[----:B------:R-:W-:Y:S01]  /*0d60*/  @!P6 FMUL R17, R17, 16777216 ;  /* 0x4b8000001111e820 */ /* 0x000fe20000400000 */
[----:B------:R-:W-:Y:S01]  /*0d70*/  @!P2 FMUL R23, R23, 16777216 ;  /* 0x4b8000001717a820 */ /* 0x000fe20000400000 */
[----:B------:R-:W0:Y:S01]  /*0d80*/  MUFU.RCP R22, R22 ;  /* 0x0000001600167308 */ /* 0x000e220000001000 */
[----:B---3--:R-:W-:Y:S01]  /*0d90*/  FADD R11, -R11, R7 ;  /* 0x000000070b0b7221 */ /* 0x008fe20000000100 */
[----:B------:R-:W-:Y:S01]  /*0da0*/  FSEL R7, R2, 1, P5 ;  /* 0x3f80000002077808 */ /* 0x000fe20002800000 */
[----:B------:R-:W-:-:S05]  /*0db0*/  FADD R14, -R10, R6 ;  /* 0x000000060a0e7221 */ /* 0x000fca0000000100 */
[----:B------:R-:W1:Y:S01]  /*0dc0*/  MUFU.RCP R17, R17 ;  /* 0x0000001100117308 */ /* 0x000e620000001000 */
[----:B------:R-:W-:-:S07]  /*0dd0*/  FSEL R10, R2, 1, P4 ;  /* 0x3f800000020a7808 */ /* 0x000fce0002000000 */
[----:B------:R2:W3:Y:S01]  /*0de0*/  MUFU.RCP R13, R23 ;  /* 0x00000017000d7308 */ /* 0x0004e20000001000 */
[----:B------:R-:W-:Y:S01]  /*0df0*/  @!P3 FMUL R7, R7, 16777216 ;  /* 0x4b8000000707b820 */ /* 0x000fe20000400000 */
[----:B------:R-:W-:Y:S01]  /*0e00*/  @!P6 FMUL R10, R10, 16777216 ;  /* 0x4b8000000a0ae820 */ /* 0x000fe20000400000 */
[----:B------:R-:W-:Y:S02]  /*0e10*/  @!P2 FMUL R12, R12, 16777216 ;  /* 0x4b8000000c0ca820 */ /* 0x000fe40000400000 */
[----:B0-----:R-:W-:Y:S01]  /*0e20*/  FMUL R7, R22, R7 ;  /* 0x0000000716077220 */ /* 0x001fe20000400000 */
[----:B-1----:R-:W-:Y:S01]  /*0e30*/  FMUL R10, R17, R10 ;  /* 0x0000000a110a7220 */ /* 0x002fe20000400000 */
[----:B------:R-:W-:Y:S02]  /*0e40*/  CS2R R16, SRZ ;  /* 0x0000000000107805 */ /* 0x000fe4000001ff00 */
[----:B------:R-:W-:Y:S01]  /*0e50*/  FMUL R7, R7, R14 ;  /* 0x0000000e07077220 */ /* 0x000fe20000400000 */
[----:B------:R-:W-:Y:S01]  /*0e60*/  CS2R R14, SRZ ;  /* 0x00000000000e7805 */ /* 0x000fe2000001ff00 */
[----:B------:R-:W-:Y:S01]  /*0e70*/  FMUL R20, R10, R11 ;  /* 0x0000000b0a147220 */ /* 0x000fe20000400000 */
[----:B--2---:R-:W-:-:S04]  /*0e80*/  IMAD.WIDE R22, R21, 0x4, R34 ;  /* 0x0000000415167825 */ /* 0x004fc800078e0222 */
[----:B---3--:R-:W-:Y:S01]  /*0e90*/  FMUL R6, R13, R12 ;  /* 0x0000000c0d067220 */ /* 0x008fe20000400000 */
[----:B------:R-:W-:Y:S01]  /*0ea0*/  CS2R R12, SRZ ;  /* 0x00000000000c7805 */ /* 0x000fe2000001ff00 */
[----:B------:R-:W-:-:S05]  /*0eb0*/  IMAD.WIDE R10, R21, 0x4, R46 ;  /* 0x00000004150a7825 */ /* 0x000fca00078e022e */
[----:B------:R0:W2:Y:S04]  /*0ec0*/  @!P1 LDG.E.EL.128 R12, desc[UR6][R22.64] ;  /* 0x00000006160c9981 */ /* 0x0000a8000c2e1d00 */
[----:B------:R1:W2:Y:S01]  /*0ed0*/  @!P1 LDG.E.EL.128 R16, desc[UR6][R10.64] ;  /* 0x000000060a109981 */ /* 0x0002a2000c2e1d00 */
[----:B------:R-:W-:Y:S01]  /*0ee0*/  IMAD.WIDE R54, R51, 0x4, R54 ;  /* 0x0000000433367825 */ /* 0x000fe200078e0236 */
[----:B0-----:R-:W-:-:S03]  /*0ef0*/  CS2R R22, SRZ ;  /* 0x0000000000167805 */ /* 0x001fc6000001ff00 */
[----:B------:R-:W-:Y:S01]  /*0f00*/  FADD R5, -R9, R5 ;  /* 0x0000000509057221 */ /* 0x000fe20000000100 */
[----:B------:R-:W-:-:S04]  /*0f10*/  IMAD.IADD R9, R51, 0x1, R32 ;  /* 0x0000000133097824 */ /* 0x000fc800078e0220 */
[----:B------:R-:W-:-:S04]  /*0f20*/  IMAD.WIDE R52, R9, 0x4, R52 ;  /* 0x0000000409347825 */ /* 0x000fc800078e0234 */
[----:B------:R-:W-:-:S06]  /*0f30*/  FADD R9, R24, 9.9999997473787516356e-06 ;  /* 0x3727c5ac18097421 */ /* 0x000fcc0000000000 */
[----:B------:R-:W0:Y:S02]  /*0f40*/  MUFU.SQRT R9, R9 ;  /* 0x0000000900097308 */ /* 0x000e240000002000 */
[C---:B0-----:R-:W-:Y:S02]  /*0f50*/  FSETP.GT.AND P2, PT, R9.reuse, 8.50705917302346158658e+37, PT ;  /* 0x7e8000000900780b */ /* 0x041fe40003f44000 */
[----:B------:R-:W-:-:S11]  /*0f60*/  FSETP.GEU.AND P3, PT, R9, 1.175494350822287508e-38, PT ;  /* 0x008000000900780b */ /* 0x000fd60003f6e000 */
[----:B------:R-:W-:-:S04]  /*0f70*/  @P2 FMUL R9, R9, 0.25 ;  /* 0x3e80000009092820 */ /* 0x000fc80000400000 */
[----:B------:R-:W-:Y:S01]  /*0f80*/  @!P3 FMUL R9, R9, 16777216 ;  /* 0x4b8000000909b820 */ /* 0x000fe20000400000 */
[----:B------:R-:W-:Y:S01]  /*0f90*/  FMUL R6, R6, R5 ;  /* 0x0000000506067220 */ /* 0x000fe20000400000 */
[----:B------:R-:W-:Y:S02]  /*0fa0*/  FSEL R5, R2, 1, P2 ;  /* 0x3f80000002057808 */ /* 0x000fe40001000000 */
[----:B------:R-:W-:Y:S02]  /*0fb0*/  CS2R R24, SRZ ;  /* 0x0000000000187805 */ /* 0x000fe4000001ff00 */
[----:B------:R-:W-:Y:S02]  /*0fc0*/  CS2R R26, SRZ ;  /* 0x00000000001a7805 */ /* 0x000fe4000001ff00 */
[----:B------:R-:W-:Y:S02]  /*0fd0*/  CS2R R28, SRZ ;  /* 0x00000000001c7805 */ /* 0x000fe4000001ff00 */
[----:B------:R-:W-:Y:S01]  /*0fe0*/  CS2R R30, SRZ ;  /* 0x00000000001e7805 */ /* 0x000fe2000001ff00 */
[----:B------:R-:W-:Y:S01]  /*0ff0*/  IMAD.WIDE R48, R51, 0x4, R48 ;  /* 0x0000000433307825 */ /* 0x000fe200078e0230 */
[----:B------:R-:W-:-:S03]  /*1000*/  CS2R R32, SRZ ;  /* 0x0000000000207805 */ /* 0x000fc6000001ff00 */
[----:B------:R-:W-:Y:S01]  /*1010*/  @!P3 FMUL R5, R5, 16777216 ;  /* 0x4b8000000505b820 */ /* 0x000fe20000400000 */
[----:B------:R-:W3:Y:S01]  /*1020*/  @P0 LDG.E.EL.128 R24, desc[UR6][R52.64] ;  /* 0x0000000634180981 */ /* 0x000ee2000c2e1d00 */
[----:B-1----:R-:W-:-:S03]  /*1030*/  FADD R11, -R8, R4 ;  /* 0x00000004080b7221 */ /* 0x002fc60000000100 */
[----:B------:R-:W3:Y:S01]  /*1040*/  @!P1 LDG.E.EL.128 R28, desc[UR6][R48.64] ;  /* 0x00000006301c9981 */ /* 0x000ee2000c2e1d00 */
[----:B------:R-:W-:-:S04]  /*1050*/  IMAD.WIDE R46, R51, 0x4, R46 ;  /* 0x00000004332e7825 */ /* 0x000fc800078e022e */
[----:B--2---:R-:W-:Y:S01]  /*1060*/  FFMA R15, R20, R15, R19 ;  /* 0x0000000f140f7223 */ /* 0x004fe20000000013 */
[----:B------:R-:W-:-:S06]  /*1070*/  CS2R R20, SRZ ;  /* 0x0000000000147805 */ /* 0x000fcc000001ff00 */
[----:B------:R-:W2:Y:S01]  /*1080*/  @!P1 LDG.E.EL.128 R20, desc[UR6][R54.64] ;  /* 0x0000000636149981 */ /* 0x000ea2000c2e1d00 */
[----:B------:R-:W-:Y:S02]  /*1090*/  FFMA R14, R7, R14, R18 ;  /* 0x0000000e070e7223 */ /* 0x000fe40000000012 */
[----:B------:R-:W0:Y:S01]  /*10a0*/  MUFU.RCP R18, R9 ;  /* 0x0000000900127308 */ /* 0x000e220000001000 */
[----:B------:R-:W-:Y:S01]  /*10b0*/  FFMA R13, R6, R13, R17 ;  /* 0x0000000d060d7223 */ /* 0x000fe20000000011 */
[----:B------:R-:W-:Y:S01]  /*10c0*/  IMAD.WIDE R6, R51, 0x4, R34 ;  /* 0x0000000433067825 */ /* 0x000fe200078e0222 */
[----:B------:R-:W-:-:S06]  /*10d0*/  CS2R R34, SRZ ;  /* 0x0000000000227805 */ /* 0x000fcc000001ff00 */
[----:B------:R1:W4:Y:S01]  /*10e0*/  @!P1 LDG.E.EL.128 R32, desc[UR6][R6.64] ;  /* 0x0000000606209981 */ /* 0x000322000c2e1d00 */
[----:B0-----:R-:W-:Y:S01]  /*10f0*/  FMUL R18, R18, R5 ;  /* 0x0000000512127220 */ /* 0x001fe20000400000 */
[----:B------:R-:W-:Y:S02]  /*1100*/  CS2R R4, SRZ ;  /* 0x0000000000047805 */ /* 0x000fe4000001ff00 */
[----:B-1----:R-:W-:-:S06]  /*1110*/  CS2R R6, SRZ ;  /* 0x0000000000067805 */ /* 0x002fcc000001ff00 */
[----:B------:R-:W4:Y:S01]  /*1120*/  @!P1 LDG.E.EL.128 R4, desc[UR6][R46.64] ;  /* 0x000000062e049981 */ /* 0x000f22000c2e1d00 */
[----:B------:R-:W-:-:S04]  /*1130*/  FMUL R17, R18, R11 ;  /* 0x0000000b12117220 */ /* 0x000fc80000400000 */
[----:B------:R-:W-:Y:S01]  /*1140*/  FFMA R17, R17, R12, R16 ;  /* 0x0000000c11117223 */ /* 0x000fe20000000010 */
[----:B------:R-:W0:Y:S01]  /*1150*/  S2UR UR5, SR_CgaCtaId ;  /* 0x00000000000579c3 */ /* 0x000e220000008800 */
[----:B------:R-:W-:-:S04]  /*1160*/  SHF.R.U32.HI R18, RZ, 0x6, R0 ;  /* 0x00000006ff127819 */ /* 0x000fc80000011600 */
[----:B------:R-:W-:-:S04]  /*1170*/  SGXT.U32 R18, R18, 0x2 ;  /* 0x000000021212781a */ /* 0x000fc80000000000 */
[----:B------:R-:W-:Y:S02]  /*1180*/  LOP3.LUT R37, R18, R37, RZ, 0xfc, !PT ;  /* 0x0000002512257212 */ /* 0x000fe400078efcff */
[----:B------:R-:W-:Y:S01]  /*1190*/  LOP3.LUT R18, R0, 0xff, RZ, 0xc0, !PT ;  /* 0x000000ff00127812 */ /* 0x000fe200078ec0ff */
[----:B------:R-:W-:Y:S01]  /*11a0*/  UMOV UR4, 0x400 ;  /* 0x0000040000047882 */ /* 0x000fe20000000000 */
[----:B------:R-:W-:-:S04]  /*11b0*/  FSETP.GEU.AND P6, PT, R41, RZ, PT ;  /* 0x000000ff2900720b */ /* 0x000fc80003fce000 */
[----:B------:R-:W-:Y:S01]  /*11c0*/  FSEL R41, R41, RZ, P6 ;  /* 0x000000ff29297208 */ /* 0x000fe20003000000 */
[----:B0-----:R-:W-:Y:S01]  /*11d0*/  UPRMT UR4, UR5, 0x654, UR4 ;  /* 0x0000065405047896 */ /* 0x001fe20008000004 */
[----:B---3--:R-:W-:Y:S01]  /*11e0*/  FADD R25, -R29, R25 ;  /* 0x000000191d197221 */ /* 0x008fe20000000100 */
[----:B------:R-:W-:Y:S01]  /*11f0*/  FADD R26, -R30, R26 ;  /* 0x0000001a1e1a7221 */ /* 0x000fe20000000100 */
[----:B------:R-:W-:-:S03]  /*1200*/  FADD R27, -R31, R27 ;  /* 0x0000001b1f1b7221 */ /* 0x000fc60000000100 */
[----:B------:R-:W-:Y:S01]  /*1210*/  LEA R18, R18, UR4, 0x2 ;  /* 0x0000000412127c11 */ /* 0x000fe2000f8e10ff */
[----:B------:R-:W-:Y:S01]  /*1220*/  FADD R24, -R28, R24 ;  /* 0x000000181c187221 */ /* 0x000fe20000000100 */
[----:B------:R-:W-:-:S03]  /*1230*/  FSETP.GTU.AND P6, PT, R41, RZ, PT ;  /* 0x000000ff2900720b */ /* 0x000fc60003fcc000 */
[----:B------:R0:W-:Y:S01]  /*1240*/  STS [R18], R41 ;  /* 0x0000002912007388 */ /* 0x0001e20000000800 */
[C---:B------:R-:W-:Y:S02]  /*1250*/  LOP3.LUT R31, R37.reuse, 0x8, RZ, 0xfc, !PT ;  /* 0x00000008251f7812 */ /* 0x040fe400078efcff */
[----:B------:R-:W-:Y:S01]  /*1260*/  LOP3.LUT R49, R37, 0xc, RZ, 0xfc, !PT ;  /* 0x0000000c25317812 */ /* 0x000fe200078efcff */
[----:B--2---:R-:W-:Y:S01]  /*1270*/  FADD R20, R20, 9.9999997473787516356e-06 ;  /* 0x3727c5ac14147421 */ /* 0x004fe20000000000 */
[----:B------:R-:W-:Y:S01]  /*1280*/  FADD R21, R21, 9.9999997473787516356e-06 ;  /* 0x3727c5ac15157421 */ /* 0x000fe20000000000 */
[----:B------:R-:W-:Y:S02]  /*1290*/  FADD R22, R22, 9.9999997473787516356e-06 ;  /* 0x3727c5ac16167421 */ /* 0x000fe40000000000 */
[----:B------:R-:W1:Y:S08]  /*12a0*/  MUFU.SQRT R8, R20 ;  /* 0x0000001400087308 */ /* 0x000e700000002000 */
[----:B------:R-:W2:Y:S01]  /*12b0*/  MUFU.SQRT R9, R21 ;  /* 0x0000001500097308 */ /* 0x000ea20000002000 */
[----:B------:R-:W-:-:S07]  /*12c0*/  FADD R23, R23, 9.9999997473787516356e-06 ;  /* 0x3727c5ac17177421 */ /* 0x000fce0000000000 */
[----:B------:R-:W3:Y:S01]  /*12d0*/  MUFU.SQRT R10, R22 ;  /* 0x00000016000a7308 */ /* 0x000ee20000002000 */
[----:B-1----:R-:W-:-:S07]  /*12e0*/  FSETP.GT.AND P3, PT, R8, 8.50705917302346158658e+37, PT ;  /* 0x7e8000000800780b */ /* 0x002fce0003f64000 */
[----:B------:R-:W1:Y:S01]  /*12f0*/  MUFU.SQRT R11, R23 ;  /* 0x00000017000b7308 */ /* 0x000e620000002000 */
[C---:B--2---:R-:W-:Y:S02]  /*1300*/  FSETP.GT.AND P4, PT, R9.reuse, 8.50705917302346158658e+37, PT ;  /* 0x7e8000000900780b */ /* 0x044fe40003f84000 */
[----:B---3--:R-:W-:Y:S02]  /*1310*/  FSETP.GT.AND P1, PT, R10, 8.50705917302346158658e+37, PT ;  /* 0x7e8000000a00780b */ /* 0x008fe40003f24000 */
[C---:B------:R-:W-:Y:S01]  /*1320*/  FSETP.GEU.AND P2, PT, R8.reuse, 1.175494350822287508e-38, PT ;  /* 0x008000000800780b */ /* 0x040fe20003f4e000 */
[----:B------:R-:W-:Y:S01]  /*1330*/  @P3 FMUL R8, R8, 0.25 ;  /* 0x3e80000008083820 */ /* 0x000fe20000400000 */
[----:B------:R-:W-:Y:S02]  /*1340*/  FSEL R16, R2, 1, P3 ;  /* 0x3f80000002107808 */ /* 0x000fe40001800000 */
[----:B------:R-:W-:-:S05]  /*1350*/  FSETP.GEU.AND P3, PT, R9, 1.175494350822287508e-38, PT ;  /* 0x008000000900780b */ /* 0x000fca0003f6e000 */
[----:B------:R-:W-:Y:S01]  /*1360*/  @P4 FMUL R9, R9, 0.25 ;  /* 0x3e80000009094820 */ /* 0x000fe20000400000 */
[C---:B-1----:R-:W-:Y:S02]  /*1370*/  FSETP.GT.AND P5, PT, R11.reuse, 8.50705917302346158658e+37, PT ;  /* 0x7e8000000b00780b */ /* 0x042fe40003fa4000 */
[----:B------:R-:W-:Y:S02]  /*1380*/  FSEL R12, R2, 1, P4 ;  /* 0x3f800000020c7808 */ /* 0x000fe40002000000 */
[C---:B------:R-:W-:Y:S01]  /*1390*/  FSETP.GEU.AND P4, PT, R10.reuse, 1.175494350822287508e-38, PT ;  /* 0x008000000a00780b */ /* 0x040fe20003f8e000 */
[----:B------:R-:W-:Y:S01]  /*13a0*/  @P1 FMUL R10, R10, 0.25 ;  /* 0x3e8000000a0a1820 */ /* 0x000fe20000400000 */
[----:B------:R-:W-:Y:S02]  /*13b0*/  FSEL R19, R2, 1, P1 ;  /* 0x3f80000002137808 */ /* 0x000fe40000800000 */
[----:B------:R-:W-:Y:S01]  /*13c0*/  FSETP.GEU.AND P1, PT, R11, 1.175494350822287508e-38, PT ;  /* 0x008000000b00780b */ /* 0x000fe20003f2e000 */
[----:B------:R-:W-:-:S02]  /*13d0*/  IMAD.SHL.U32 R21, R0, 0x4, RZ ;  /* 0x0000000400157824 */ /* 0x000fc400078e00ff */
[----:B------:R-:W-:Y:S02]  /*13e0*/  @!P3 FMUL R9, R9, 16777216 ;  /* 0x4b8000000909b820 */ /* 0x000fe40000400000 */
[----:B------:R-:W-:Y:S01]  /*13f0*/  @P5 FMUL R11, R11, 0.25 ;  /* 0x3e8000000b0b5820 */ /* 0x000fe20000400000 */
[----:B------:R-:W-:Y:S02]  /*1400*/  FSEL R20, R2, 1, P5 ;  /* 0x3f80000002147808 */ /* 0x000fe40002800000 */
[----:B------:R-:W-:Y:S01]  /*1410*/  LOP3.LUT R2, R21, 0xfc, RZ, 0xc0, !PT ;  /* 0x000000fc15027812 */ /* 0x000fe200078ec0ff */
[----:B------:R-:W-:Y:S01]  /*1420*/  @!P4 FMUL R10, R10, 16777216 ;  /* 0x4b8000000a0ac820 */ /* 0x000fe20000400000 */
[----:B------:R-:W1:Y:S01]  /*1430*/  MUFU.RCP R9, R9 ;  /* 0x0000000900097308 */ /* 0x000e620000001000 */
[----:B------:R-:W-:Y:S02]  /*1440*/  @!P2 FMUL R8, R8, 16777216 ;  /* 0x4b8000000808a820 */ /* 0x000fe40000400000 */
[----:B------:R-:W-:Y:S01]  /*1450*/  @!P1 FMUL R11, R11, 16777216 ;  /* 0x4b8000000b0b9820 */ /* 0x000fe20000400000 */
[----:B------:R-:W-:-:S02]  /*1460*/  PRMT R2, R2, 0x6540, R3 ;  /* 0x0000654002027816 */ /* 0x000fc40000000003 */
[----:B------:R-:W-:Y:S02]  /*1470*/  SHF.R.U32.HI R3, RZ, 0x4, R0 ;  /* 0x00000004ff037819 */ /* 0x000fe40000011600 */
[----:B------:R-:W-:Y:S01]  /*1480*/  LOP3.LUT R0, R21, 0x3fc, RZ, 0xc0, !PT ;  /* 0x000003fc15007812 */ /* 0x000fe200078ec0ff */
[----:B------:R-:W2:Y:S01]  /*1490*/  MUFU.RCP R22, R10 ;  /* 0x0000000a00167308 */ /* 0x000ea20000001000 */
[----:B------:R-:W-:-:S07]  /*14a0*/  @!P3 FMUL R12, R12, 16777216 ;  /* 0x4b8000000c0cb820 */ /* 0x000fce0000400000 */
[----:B------:R-:W3:Y:S08]  /*14b0*/  MUFU.RCP R21, R8 ;  /* 0x0000000800157308 */ /* 0x000ef00000001000 */
[----:B------:R-:W5:Y:S01]  /*14c0*/  MUFU.RCP R11, R11 ;  /* 0x0000000b000b7308 */ /* 0x000f620000001000 */
[----:B------:R-:W-:Y:S01]  /*14d0*/  @!P4 FMUL R19, R19, 16777216 ;  /* 0x4b8000001313c820 */ /* 0x000fe20000400000 */
[----:B-1----:R-:W-:Y:S01]  /*14e0*/  FMUL R12, R9, R12 ;  /* 0x0000000c090c7220 */ /* 0x002fe20000400000 */
[----:B------:R-:W-:Y:S01]  /*14f0*/  @!P1 FMUL R20, R20, 16777216 ;  /* 0x4b80000014149820 */ /* 0x000fe20000400000 */
[----:B------:R-:W-:Y:S01]  /*1500*/  @!P2 FMUL R16, R16, 16777216 ;  /* 0x4b8000001010a820 */ /* 0x000fe20000400000 */
[----:B------:R-:W-:Y:S01]  /*1510*/  FSETP.GEU.AND P4, PT, R39, RZ, PT ;  /* 0x000000ff2700720b */ /* 0x000fe20003f8e000 */
[----:B--2---:R-:W-:Y:S01]  /*1520*/  FMUL R19, R22, R19 ;  /* 0x0000001316137220 */ /* 0x004fe20000400000 */
[----:B------:R-:W-:Y:S01]  /*1530*/  FMUL R12, R12, R25 ;  /* 0x000000190c0c7220 */ /* 0x000fe20000400000 */
[----:B---3--:R-:W-:Y:S01]  /*1540*/  FMUL R21, R21, R16 ;  /* 0x0000001015157220 */ /* 0x008fe20000400000 */
[----:B------:R-:W-:-:S02]  /*1550*/  FSETP.GEU.AND P2, PT, R38, RZ, PT ;  /* 0x000000ff2600720b */ /* 0x000fc40003f4e000 */
[----:B------:R-:W-:Y:S01]  /*1560*/  FSETP.GEU.AND P3, PT, R45, RZ, PT ;  /* 0x000000ff2d00720b */ /* 0x000fe20003f6e000 */
[----:B------:R-:W-:Y:S01]  /*1570*/  FMUL R19, R19, R26 ;  /* 0x0000001a13137220 */ /* 0x000fe20000400000 */
[----:B-----5:R-:W-:Y:S01]  /*1580*/  FMUL R20, R11, R20 ;  /* 0x000000140b147220 */ /* 0x020fe20000400000 */
[----:B0-----:R-:W-:Y:S01]  /*1590*/  FSEL R41, R39, RZ, P4 ;  /* 0x000000ff27297208 */ /* 0x001fe20002000000 */
[----:B----4-:R-:W-:Y:S01]  /*15a0*/  FFMA R12, R12, R33, R5 ;  /* 0x000000210c0c7223 */ /* 0x010fe20000000005 */
[----:B------:R-:W-:Y:S01]  /*15b0*/  FMUL R21, R21, R24 ;  /* 0x0000001815157220 */ /* 0x000fe20000400000 */
[----:B------:R-:W-:Y:S01]  /*15c0*/  FMUL R20, R20, R27 ;  /* 0x0000001b14147220 */ /* 0x000fe20000400000 */
[----:B------:R-:W-:Y:S02]  /*15d0*/  FSEL R5, R38, RZ, P2 ;  /* 0x000000ff26057208 */ /* 0x000fe40001000000 */
[----:B------:R-:W-:Y:S02]  /*15e0*/  FSETP.GEU.AND P4, PT, R43, RZ, PT ;  /* 0x000000ff2b00720b */ /* 0x000fe40003f8e000 */
[----:B------:R-:W-:Y:S01]  /*15f0*/  FSEL R45, R45, RZ, P3 ;  /* 0x000000ff2d2d7208 */ /* 0x000fe20001800000 */
[----:B------:R-:W-:Y:S01]  /*1600*/  FFMA R6, R19, R34, R6 ;  /* 0x0000002213067223 */ /* 0x000fe20000000006 */
[----:B------:R-:W-:-:S02]  /*1610*/  FSETP.GEU.AND P2, PT, R44, RZ, PT ;  /* 0x000000ff2c00720b */ /* 0x000fc40003f4e000 */
[----:B------:R-:W-:Y:S01]  /*1620*/  FSETP.GEU.AND P5, PT, R40, RZ, PT ;  /* 0x000000ff2800720b */ /* 0x000fe20003fae000 */
[----:B------:R-:W-:Y:S01]  /*1630*/  STS [R18+0x808], R41 ;  /* 0x0008082912007388 */ /* 0x000fe20000000800 */
[----:B------:R-:W-:Y:S01]  /*1640*/  FSETP.GEU.AND P3, PT, R42, RZ, PT ;  /* 0x000000ff2a00720b */ /* 0x000fe20003f6e000 */
[----:B------:R-:W-:Y:S01]  /*1650*/  FFMA R20, R20, R35, R7 ;  /* 0x0000002314147223 */ /* 0x000fe20000000007 */
[----:B------:R-:W-:Y:S01]  /*1660*/  FFMA R4, R21, R32, R4 ;  /* 0x0000002015047223 */ /* 0x000fe20000000004 */
[----:B------:R-:W-:Y:S01]  /*1670*/  FSEL R19, R43, RZ, P4 ;  /* 0x000000ff2b137208 */ /* 0x000fe20002000000 */
[----:B------:R-:W0:Y:S01]  /*1680*/  LDC.64 R24, c[0x0][0x238] ;  /* 0x00008e00ff187b82 */ /* 0x000e220000000a00 */
[----:B------:R-:W-:Y:S02]  /*1690*/  FSEL R21, R44, RZ, P2 ;  /* 0x000000ff2c157208 */ /* 0x000fe40001000000 */
[----:B------:R-:W-:Y:S02]  /*16a0*/  FSETP.GEU.AND P4, PT, R13, RZ, PT ;  /* 0x000000ff0d00720b */ /* 0x000fe40003f8e000 */
[----:B------:R-:W-:-:S02]  /*16b0*/  FSEL R7, R42, RZ, P3 ;  /* 0x000000ff2a077208 */ /* 0x000fc40001800000 */
[----:B------:R-:W-:Y:S02]  /*16c0*/  FSETP.GEU.AND P2, PT, R17, RZ, PT ;  /* 0x000000ff1100720b */ /* 0x000fe40003f4e000 */
[C---:B------:R-:W-:Y:S02]  /*16d0*/  FSETP.GEU.AND P3, PT, R14.reuse, RZ, PT ;  /* 0x000000ff0e00720b */ /* 0x040fe40003f6e000 */
[----:B------:R-:W-:Y:S02]  /*16e0*/  FSEL R27, R13, RZ, P4 ;  /* 0x000000ff0d1b7208 */ /* 0x000fe40002000000 */
[----:B------:R-:W-:Y:S02]  /*16f0*/  FSEL R9, R17, RZ, P2 ;  /* 0x000000ff11097208 */ /* 0x000fe40001000000 */
[----:B------:R-:W-:Y:S02]  /*1700*/  FSEL R13, R14, RZ, P3 ;  /* 0x000000ff0e0d7208 */ /* 0x000fe40001800000 */
[----:B------:R-:W-:-:S02]  /*1710*/  FSETP.GEU.AND P2, PT, R15, RZ, PT ;  /* 0x000000ff0f00720b */ /* 0x000fc40003f4e000 */
[C---:B------:R-:W-:Y:S02]  /*1720*/  FSETP.GEU.AND P3, PT, R12.reuse, RZ, PT ;  /* 0x000000ff0c00720b */ /* 0x040fe40003f6e000 */
[----:B------:R-:W-:Y:S02]  /*1730*/  FSEL R15, R15, RZ, P2 ;  /* 0x000000ff0f0f7208 */ /* 0x000fe40001000000 */
[----:B------:R-:W-:Y:S02]  /*1740*/  FSEL R11, R12, RZ, P3 ;  /* 0x000000ff0c0b7208 */ /* 0x000fe40001800000 */
[----:B------:R-:W-:Y:S02]  /*1750*/  FSETP.GEU.AND P4, PT, R4, RZ, PT ;  /* 0x000000ff0400720b */ /* 0x000fe40003f8e000 */
[----:B------:R-:W-:Y:S02]  /*1760*/  FSETP.GEU.AND P2, PT, R6, RZ, PT ;  /* 0x000000ff0600720b */ /* 0x000fe40003f4e000 */
[----:B------:R-:W-:-:S02]  /*1770*/  FSETP.GEU.AND P3, PT, R20, RZ, PT ;  /* 0x000000ff1400720b */ /* 0x000fc40003f6e000 */
[----:B------:R-:W-:Y:S02]  /*1780*/  FSEL R23, R40, RZ, P5 ;  /* 0x000000ff28177208 */ /* 0x000fe40002800000 */
[----:B------:R-:W-:Y:S02]  /*1790*/  FSEL R29, R4, RZ, P4 ;  /* 0x000000ff041d7208 */ /* 0x000fe40002000000 */
[----:B------:R-:W-:Y:S02]  /*17a0*/  FSEL R35, R6, RZ, P2 ;  /* 0x000000ff06237208 */ /* 0x000fe40001000000 */
[----:B------:R-:W-:Y:S01]  /*17b0*/  FSEL R33, R20, RZ, P3 ;  /* 0x000000ff14217208 */ /* 0x000fe20001800000 */
[----:B------:R1:W-:Y:S04]  /*17c0*/  STS [R18+0x404], R23 ;  /* 0x0004041712007388 */ /* 0x0003e80000000800 */
[----:B------:R-:W-:Y:S04]  /*17d0*/  STS [R18+0xc0c], R5 ;  /* 0x000c0c0512007388 */ /* 0x000fe80000000800 */
[----:B------:R2:W-:Y:S04]  /*17e0*/  STS [R18+0x1010], R45 ;  /* 0x0010102d12007388 */ /* 0x0005e80000000800 */
[----:B------:R-:W-:Y:S04]  /*17f0*/  STS [R18+0x1414], R21 ;  /* 0x0014141512007388 */ /* 0x000fe80000000800 */
        /* <DEDUP_REMOVED lines=9> */
[----:B------:R-:W-:Y:S01]  /*1890*/  STS [R18+0x3c3c], R33 ;  /* 0x003c3c2112007388 */ /* 0x000fe20000000800 */
[----:B------:R-:W-:-:S02]  /*18a0*/  FSETP.GTU.AND P5, PT, R23, RZ, PT ;  /* 0x000000ff1700720b */ /* 0x000fc40003fac000 */
[C---:B-1----:R-:W-:Y:S02]  /*18b0*/  LOP3.LUT R23, R0.reuse, 0x400, RZ, 0xfc, !PT ;  /* 0x0000040000177812 */ /* 0x042fe400078efcff */
[C---:B------:R-:W-:Y:S02]  /*18c0*/  LOP3.LUT R39, R0.reuse, 0x800, RZ, 0xfc, !PT ;  /* 0x0000080000277812 */ /* 0x040fe400078efcff */
[----:B------:R-:W-:Y:S02]  /*18d0*/  LOP3.LUT R8, R0, 0xc00, RZ, 0xfc, !PT ;  /* 0x00000c0000087812 */ /* 0x000fe400078efcff */
[----:B------:R-:W-:Y:S02]  /*18e0*/  SHF.R.U32.HI R23, RZ, 0x6, R23 ;  /* 0x00000006ff177819 */ /* 0x000fe40000011617 */
[----:B------:R-:W-:Y:S02]  /*18f0*/  LOP3.LUT R3, R3, 0xc, RZ, 0xc0, !PT ;  /* 0x0000000c03037812 */ /* 0x000fe400078ec0ff */
[----:B------:R-:W-:-:S02]  /*1900*/  SHF.R.U32.HI R39, RZ, 0x6, R39 ;  /* 0x00000006ff277819 */ /* 0x000fc40000011627 */
[----:B------:R-:W-:Y:S02]  /*1910*/  SHF.R.U32.HI R8, RZ, 0x6, R8 ;  /* 0x00000006ff087819 */ /* 0x000fe40000011608 */
[----:B------:R-:W-:Y:S01]  /*1920*/  LOP3.LUT R23, R23, 0x1c, RZ, 0xc0, !PT ;  /* 0x0000001c17177812 */ /* 0x000fe200078ec0ff */
[----:B------:R-:W-:Y:S01]  /*1930*/  VIADD R3, R3, UR4 ;  /* 0x0000000403037c36 */ /* 0x000fe20008000000 */
[----:B------:R-:W-:Y:S02]  /*1940*/  LOP3.LUT R39, R39, 0x2c, RZ, 0xc0, !PT ;  /* 0x0000002c27277812 */ /* 0x000fe400078ec0ff */
[----:B------:R-:W-:Y:S01]  /*1950*/  LOP3.LUT R8, R8, 0x3c, RZ, 0xc0, !PT ;  /* 0x0000003c08087812 */ /* 0x000fe200078ec0ff */
[----:B------:R-:W-:Y:S01]  /*1960*/  VIADD R23, R23, UR4 ;  /* 0x0000000417177c36 */ /* 0x000fe20008000000 */
[----:B------:R-:W-:Y:S01]  /*1970*/  BAR.SYNC.DEFER_BLOCKING 0x0 ;  /* 0x0000000000007b1d */ /* 0x000fe20000010000 */
[----:B------:R-:W-:Y:S01]  /*1980*/  FSETP.GTU.AND P1, PT, R41, RZ, PT ;  /* 0x000000ff2900720b */ /* 0x000fe20003f2c000 */
[----:B------:R-:W-:-:S02]  /*1990*/  VIADD R39, R39, UR4 ;  /* 0x0000000427277c36 */ /* 0x000fc40008000000 */
[----:B------:R-:W-:Y:S02]  /*19a0*/  IMAD R10, R0, 0x4, R3 ;  /* 0x00000004000a7824 */ /* 0x000fe400078e0203 */
[----:B------:R-:W-:Y:S01]  /*19b0*/  VIADD R41, R8, UR4 ;  /* 0x0000000408297c36 */ /* 0x000fe20008000000 */
[----:B------:R-:W-:Y:S01]  /*19c0*/  FSETP.GTU.AND P4, PT, R5, RZ, PT ;  /* 0x000000ff0500720b */ /* 0x000fe20003f8c000 */
[C---:B------:R-:W-:Y:S01]  /*19d0*/  IMAD R8, R0.reuse, 0x4, R23 ;  /* 0x0000000400087824 */ /* 0x040fe200078e0217 */
[----:B------:R-:W-:Y:S01]  /*19e0*/  SEL R30, RZ, 0x1, P1 ;  /* 0x00000001ff1e7807 */ /* 0x000fe20000800000 */
[C---:B------:R-:W-:Y:S01]  /*19f0*/  IMAD R3, R0.reuse, 0x4, R39 ;  /* 0x0000000400037824 */ /* 0x040fe200078e0227 */
[----:B------:R-:W-:Y:S01]  /*1a00*/  FSETP.GTU.AND P1, PT, R7, RZ, PT ;  /* 0x000000ff0700720b */ /* 0x000fe20003f2c000 */
[----:B------:R-:W-:Y:S01]  /*1a10*/  IMAD R0, R0, 0x4, R41 ;  /* 0x0000000400007824 */ /* 0x000fe200078e0229 */
[----:B------:R-:W-:Y:S01]  /*1a20*/  SEL R28, RZ, 0x1, P5 ;  /* 0x00000001ff1c7807 */ /* 0x000fe20002800000 */
[----:B------:R-:W-:Y:S01]  /*1a30*/  ULDC.64 UR4, c[0x0][0x240] ;  /* 0x0000900000047ab9 */ /* 0x000fe20000000a00 */
[----:B------:R-:W-:-:S02]  /*1a40*/  SEL R41, RZ, 0x1, P6 ;  /* 0x00000001ff297807 */ /* 0x000fc40003000000 */
[----:B------:R-:W-:Y:S02]  /*1a50*/  SEL R43, RZ, 0x1, P4 ;  /* 0x00000001ff2b7807 */ /* 0x000fe40002000000 */
[----:B------:R-:W-:Y:S02]  /*1a60*/  FSETP.GTU.AND P5, PT, R13, RZ, PT ;  /* 0x000000ff0d00720b */ /* 0x000fe40003fac000 */
[----:B------:R-:W-:Y:S01]  /*1a70*/  FSETP.GTU.AND P6, PT, R15, RZ, PT ;  /* 0x000000ff0f00720b */ /* 0x000fe20003fcc000 */
[----:B------:R-:W-:Y:S01]  /*1a80*/  LDS R4, [R10] ;  /* 0x000000000a047984 */ /* 0x000fe20000000800 */
[----:B------:R-:W-:-:S03]  /*1a90*/  FSETP.GTU.AND P4, PT, R19, RZ, PT ;  /* 0x000000ff1300720b */ /* 0x000fc60003f8c000 */
[----:B------:R-:W-:Y:S04]  /*1aa0*/  LDS R5, [R10+0x4] ;  /* 0x000004000a057984 */ /* 0x000fe80000000800 */
[----:B------:R-:W-:Y:S04]  /*1ab0*/  LDS R6, [R10+0x8] ;  /* 0x000008000a067984 */ /* 0x000fe80000000800 */
[----:B------:R1:W3:Y:S01]  /*1ac0*/  LDS R7, [R10+0xc] ;  /* 0x00000c000a077984 */ /* 0x0002e20000000800 */
[----:B------:R-:W-:-:S03]  /*1ad0*/  FSETP.GTU.AND P3, PT, R21, RZ, PT ;  /* 0x000000ff1500720b */ /* 0x000fc60003f6c000 */
[----:B------:R-:W-:Y:S04]  /*1ae0*/  LDS R12, [R8+0x1000] ;  /* 0x00100000080c7984 */ /* 0x000fe80000000800 */
[----:B------:R-:W-:Y:S04]  /*1af0*/  LDS R13, [R8+0x1004] ;  /* 0x00100400080d7984 */ /* 0x000fe80000000800 */
[----:B------:R-:W-:Y:S04]  /*1b00*/  LDS R14, [R8+0x1008] ;  /* 0x00100800080e7984 */ /* 0x000fe80000000800 */
[----:B------:R-:W4:Y:S04]  /*1b10*/  LDS R15, [R8+0x100c] ;  /* 0x00100c00080f7984 */ /* 0x000f280000000800 */
[----:B------:R-:W-:Y:S04]  /*1b20*/  LDS R16, [R3+0x2000] ;  /* 0x0020000003107984 */ /* 0x000fe80000000800 */
[----:B------:R-:W-:Y:S04]  /*1b30*/  LDS R17, [R3+0x2004] ;  /* 0x0020040003117984 */ /* 0x000fe80000000800 */
[----:B------:R-:W-:Y:S04]  /*1b40*/  LDS R18, [R3+0x2008] ;  /* 0x0020080003127984 */ /* 0x000fe80000000800 */
[----:B------:R5:W0:Y:S01]  /*1b50*/  LDS R19, [R3+0x200c] ;  /* 0x00200c0003137984 */ /* 0x000a220000000800 */
[----:B------:R-:W-:-:S03]  /*1b60*/  FSETP.GTU.AND P2, PT, R45, RZ, PT ;  /* 0x000000ff2d00720b */ /* 0x000fc60003f4c000 */
[----:B------:R-:W-:Y:S01]  /*1b70*/  LDS R20, [R0+0x3000] ;  /* 0x0030000000147984 */ /* 0x000fe20000000800 */
[----:B------:R-:W-:-:S03]  /*1b80*/  SEL R26, RZ, 0x1, P1 ;  /* 0x00000001ff1a7807 */ /* 0x000fc60000800000 */
[----:B------:R-:W-:Y:S04]  /*1b90*/  LDS R21, [R0+0x3004] ;  /* 0x0030040000157984 */ /* 0x000fe80000000800 */
[----:B------:R-:W-:Y:S04]  /*1ba0*/  LDS R22, [R0+0x3008] ;  /* 0x0030080000167984 */ /* 0x000fe80000000800 */
[----:B------:R0:W0:Y:S01]  /*1bb0*/  LDS R23, [R0+0x300c] ;  /* 0x00300c0000177984 */ /* 0x0000220000000800 */
[----:B------:R-:W-:Y:S02]  /*1bc0*/  ISETP.GE.AND P1, PT, R2, 0x100, PT ;  /* 0x000001000200780c */ /* 0x000fe40003f26270 */
[----:B--2---:R-:W-:-:S02]  /*1bd0*/  LOP3.LUT R45, R37, 0x4, RZ, 0xfc, !PT ;  /* 0x00000004252d7812 */ /* 0x004fc400078efcff */
[----:B------:R-:W-:Y:S02]  /*1be0*/  SEL R39, RZ, 0x1, P4 ;  /* 0x00000001ff277807 */ /* 0x000fe40002000000 */
[----:B-1----:R-:W-:Y:S02]  /*1bf0*/  SEL R10, RZ, 0x1, P3 ;  /* 0x00000001ff0a7807 */ /* 0x002fe40001800000 */
[----:B------:R-:W-:Y:S02]  /*1c00*/  SEL R47, RZ, 0x1, P2 ;  /* 0x00000001ff2f7807 */ /* 0x000fe40001000000 */
[----:B------:R-:W-:Y:S02]  /*1c10*/  ISETP.LT.AND P4, PT, R37, 0xa00, !P1 ;  /* 0x00000a002500780c */ /* 0x000fe40004f81270 */
[----:B------:R-:W-:Y:S02]  /*1c20*/  ISETP.LT.AND P3, PT, R31, 0xa00, !P1 ;  /* 0x00000a001f00780c */ /* 0x000fe40004f61270 */
[----:B------:R-:W-:Y:S01]  /*1c30*/  ISETP.LT.AND P2, PT, R49, 0xa00, !P1 ;  /* 0x00000a003100780c */ /* 0x000fe20004f41270 */
[--C-:B------:R-:W-:Y:S01]  /*1c40*/  IMAD R37, R37, 0x100, R2.reuse ;  /* 0x0000010025257824 */ /* 0x100fe200078e0202 */
[----:B------:R-:W-:Y:S01]  /*1c50*/  ISETP.LT.AND P1, PT, R45, 0xa00, !P1 ;  /* 0x00000a002d00780c */ /* 0x000fe20004f21270 */
[----:B------:R-:W-:-:S02]  /*1c60*/  IMAD R31, R31, 0x100, R2 ;  /* 0x000001001f1f7824 */ /* 0x000fc400078e0202 */
[--C-:B------:R-:W-:Y:S02]  /*1c70*/  IMAD R45, R45, 0x100, R2.reuse ;  /* 0x000001002d2d7824 */ /* 0x100fe400078e0202 */
[----:B-----5:R-:W-:Y:S01]  /*1c80*/  IMAD R3, R49, 0x100, R2 ;  /* 0x0000010031037824 */ /* 0x020fe200078e0202 */
[----:B------:R-:W-:Y:S02]  /*1c90*/  SEL R2, RZ, 0x1, P6 ;  /* 0x00000001ff027807 */ /* 0x000fe40003000000 */
[----:B------:R-:W-:Y:S02]  /*1ca0*/  FSETP.GTU.AND P6, PT, R27, RZ, PT ;  /* 0x000000ff1b00720b */ /* 0x000fe40003fcc000 */
[----:B------:R-:W-:Y:S02]  /*1cb0*/  SEL R27, RZ, 0x1, P5 ;  /* 0x00000001ff1b7807 */ /* 0x000fe40002800000 */
[----:B------:R-:W-:Y:S02]  /*1cc0*/  FSETP.GTU.AND P5, PT, R9, RZ, PT ;  /* 0x000000ff0900720b */ /* 0x000fe40003fac000 */
[----:B------:R-:W-:-:S02]  /*1cd0*/  SEL R8, RZ, 0x1, P6 ;  /* 0x00000001ff087807 */ /* 0x000fc40003000000 */
[----:B------:R-:W-:Y:S02]  /*1ce0*/  FSETP.GTU.AND P6, PT, R33, RZ, PT ;  /* 0x000000ff2100720b */ /* 0x000fe40003fcc000 */
[----:B------:R-:W-:Y:S02]  /*1cf0*/  SEL R9, RZ, 0x1, P5 ;  /* 0x00000001ff097807 */ /* 0x000fe40002800000 */
[----:B------:R-:W-:Y:S02]  /*1d00*/  FSETP.GTU.AND P5, PT, R35, RZ, PT ;  /* 0x000000ff2300720b */ /* 0x000fe40003fac000 */
[----:B------:R-:W-:Y:S02]  /*1d10*/  PRMT R41, R41, 0x3340, R28 ;  /* 0x0000334029297816 */ /* 0x000fe4000000001c */
[----:B------:R-:W-:Y:S02]  /*1d20*/  SEL R28, RZ, 0x1, P6 ;  /* 0x00000001ff1c7807 */ /* 0x000fe40003000000 */
[----:B------:R-:W-:-:S02]  /*1d30*/  FSETP.GTU.AND P6, PT, R11, RZ, PT ;  /* 0x000000ff0b00720b */ /* 0x000fc40003fcc000 */
[----:B------:R-:W-:Y:S02]  /*1d40*/  SEL R11, RZ, 0x1, P5 ;  /* 0x00000001ff0b7807 */ /* 0x000fe40002800000 */
[----:B------:R-:W-:Y:S02]  /*1d50*/  FSETP.GTU.AND P5, PT, R29, RZ, PT ;  /* 0x000000ff1d00720b */ /* 0x000fe40003fac000 */
[----:B0-----:R-:W-:Y:S02]  /*1d60*/  PRMT R0, R47, 0x3340, R10 ;  /* 0x000033402f007816 */ /* 0x001fe4000000000a */
[----:B------:R-:W-:Y:S02]  /*1d70*/  SEL R10, RZ, 0x1, P6 ;  /* 0x00000001ff0a7807 */ /* 0x000fe40003000000 */
[----:B------:R-:W-:Y:S02]  /*1d80*/  SEL R33, RZ, 0x1, P5 ;  /* 0x00000001ff217807 */ /* 0x000fe40002800000 */
[----:B------:R-:W-:Y:S01]  /*1d90*/  PRMT R29, R9, 0x3340, R8 ;  /* 0x00003340091d7816 */ /* 0x000fe20000000008 */
[----:B------:R-:W-:Y:S01]  /*1da0*/  IMAD.WIDE R8, R37, 0x4, R24 ;  /* 0x0000000425087825 */ /* 0x000fe200078e0218 */
[----:B------:R-:W-:-:S02]  /*1db0*/  PRMT R28, R11, 0x3340, R28 ;  /* 0x000033400b1c7816 */ /* 0x000fc4000000001c */
[----:B------:R-:W-:Y:S01]  /*1dc0*/  PRMT R35, R33, 0x3340, R10 ;  /* 0x0000334021237816 */ /* 0x000fe2000000000a */
[----:B------:R-:W-:Y:S01]  /*1dd0*/  IMAD.WIDE R10, R45, 0x4, R24 ;  /* 0x000000042d0a7825 */ /* 0x000fe200078e0218 */
[----:B------:R-:W-:Y:S02]  /*1de0*/  PRMT R39, R39, 0x3340, R26 ;  /* 0x0000334027277816 */ /* 0x000fe4000000001a */
[----:B------:R-:W-:Y:S01]  /*1df0*/  PRMT R2, R27, 0x3340, R2 ;  /* 0x000033401b027816 */ /* 0x000fe20000000002 */
[--C-:B------:R-:W-:Y:S01]  /*1e00*/  IMAD.WIDE R26, R31, 0x4, R24.reuse ;  /* 0x000000041f1a7825 */ /* 0x100fe200078e0218 */
[----:B---3--:R0:W-:Y:S01]  /*1e10*/  @P4 STG.E.128 desc[UR6][R8.64], R4 ;  /* 0x0000000408004986 */ /* 0x0081e2000c101d06 */
[----:B------:R-:W-:Y:S02]  /*1e20*/  IADD3 R32, P4, R36, UR4, RZ ;  /* 0x0000000424207c10 */ /* 0x000fe4000ff9e0ff */
[----:B------:R-:W-:Y:S01]  /*1e30*/  IMAD.WIDE R24, R3, 0x4, R24 ;  /* 0x0000000403187825 */ /* 0x000fe200078e0218 */
[----:B----4-:R0:W-:Y:S01]  /*1e40*/  @P1 STG.E.128 desc[UR6][R10.64], R12 ;  /* 0x0000000c0a001986 */ /* 0x0101e2000c101d06 */
[----:B------:R-:W-:-:S02]  /*1e50*/  PRMT R30, R30, 0x3340, R43 ;  /* 0x000033401e1e7816 */ /* 0x000fc4000000002b */
[----:B------:R-:W-:Y:S01]  /*1e60*/  LEA.HI.X.SX32 R33, R36, UR5, 0x1, P4 ;  /* 0x0000000524217c11 */ /* 0x000fe2000a0f0eff */
[----:B------:R0:W-:Y:S01]  /*1e70*/  @P3 STG.E.128 desc[UR6][R26.64], R16 ;  /* 0x000000101a003986 */ /* 0x0001e2000c101d06 */
[----:B------:R-:W-:-:S03]  /*1e80*/  PRMT R37, R0, 0x5410, R39 ;  /* 0x0000541000257816 */ /* 0x000fc60000000027 */
[----:B------:R0:W-:Y:S01]  /*1e90*/  @P2 STG.E.128 desc[UR6][R24.64], R20 ;  /* 0x0000001418002986 */ /* 0x0001e2000c101d06 */
[----:B------:R-:W-:Y:S02]  /*1ea0*/  PRMT R36, R41, 0x5410, R30 ;  /* 0x0000541029247816 */ /* 0x000fe4000000001e */
[----:B------:R-:W-:Y:S02]  /*1eb0*/  PRMT R38, R29, 0x5410, R2 ;  /* 0x000054101d267816 */ /* 0x000fe40000000002 */
[----:B------:R-:W-:Y:S01]  /*1ec0*/  PRMT R39, R35, 0x5410, R28 ;  /* 0x0000541023277816 */ /* 0x000fe2000000001c */
[----:B0-----:R-:W-:Y:S06]  /*1ed0*/  @!P0 EXIT ;  /* 0x000000000000894d */ /* 0x001fec0003800000 */
[----:B------:R-:W-:Y:S01]  /*1ee0*/  STG.E.128 desc[UR6][R32.64], R36 ;  /* 0x0000002420007986 */ /* 0x000fe2000c101d06 */
[----:B------:R-:W-:Y:S05]  /*1ef0*/  EXIT ;  /* 0x000000000000794d */ /* 0x000fea0003800000 */
.L_x_0:
[----:B------:R-:W-:-:S00]  /*1f00*/  BRA `(.L_x_0) ;  /* 0xfffffffc00fc7947 */ /* 0x000fc0000383ffff */
[----:B------:R-:W-:-:S00]  /*1f10*/  NOP ;  /* 0x0000000000007918 */ /* 0x000fc00000000000 */
        /* <DEDUP_REMOVED lines=14> */
.L_x_1:


//--------------------- .nv.global.init           --------------------------
	.section	.nv.global.init,"aw",@progbits
.nv.global.init:
	.type		_$_str,@object
	.size		_$_str,(_$_str_$_2 - _$_str)
_$_str:
        /*0000*/ 	.byte	0x5f, 0x5f, 0x43, 0x55, 0x44, 0x41, 0x5f, 0x46, 0x54, 0x5a, 0x00
	.type		_$_str_$_2,@object
	.size		_$_str_$_2,(.L_1 - _$_str_$_2)
_$_str_$_2:
        /*000b*/ 	.byte	0x5f, 0x5f, 0x43, 0x55, 0x44, 0x41, 0x5f, 0x50, 0x52, 0x45, 0x43, 0x5f, 0x53, 0x51, 0x52, 0x54
        /*001b*/ 	.byte	0x00
.L_1:


//--------------------- .nv.shared.triton_poi_fused__native_batch_norm_legit_no_training_relu_threshold_backward_24 --------------------------
	.section	.nv.shared.triton_poi_fused__native_batch_norm_legit_no_training_relu_threshold_backward_24,"aw",@nobits
	.sectionflags	@""
	.align	16
	.zero		1024


//--------------------- .nv.constant0.triton_poi_fused__native_batch_norm_legit_no_training_relu_threshold_backward_24 --------------------------
	.section	.nv.constant0.triton_poi_fused__native_batch_norm_legit_no_training_relu_threshold_backward_24,"a",@progbits
	.sectionflags	@""
	.align	4
.nv.constant0.triton_poi_fused__native_batch_norm_legit_no_training_relu_threshold_backward_24:
	.zero		592
